	.target	sm_100a

	.elftype	@"ET_EXEC"


//--------------------- .note.nv.tkinfo           --------------------------
	.section	.note.nv.tkinfo,"",@"SHT_NOTE"
	.sectionflags	@"SHF_NOTE_NV_TKINFO"
	.tkinfo
        /*0018*/ 	.word	0x00000002
        /*0030*/ 	.string	""
        /*0030*/ 	.string	"ptxas"
        /*0030*/ 	.string	"Cuda compilation tools, release 13.0, V13.0.88"
        /*0030*/ 	.string	"Build cuda_13.0.r13.0/compiler.36424714_0"
        /*0030*/ 	.string	"-arch sm_100a -m 64 "



//--------------------- .note.nv.cuinfo           --------------------------
	.section	.note.nv.cuinfo,"",@"SHT_NOTE"
	.sectionflags	@"SHF_NOTE_NV_CUINFO"
        /*0018*/ 	.short	0x0002
        /*001a*/ 	.short	0x0064
        /*001c*/ 	.short	0x0082
	.zero		2


//--------------------- .nv.info                  --------------------------
	.section	.nv.info,"",@"SHT_CUDA_INFO"
	.align	4


	//----- nvinfo : EIATTR_REGCOUNT
	.align		4
        /*0000*/ 	.byte	0x04, 0x2f
        /*0002*/ 	.short	(.L_19 - .L_18)
	.align		4
.L_18:
        /*0004*/ 	.word	index@(_ZN7cutlass13device_kernelINS_4gemm6kernel13GemmUniversalIN4cute5tupleIJiiiiEEENS1_10collective13CollectiveMmaINS1_46MainloopSm100TmaUmmaWarpSpecializedBlockScaledILi7ELi2ELi2ENS5_IJNS4_1CILi1EEENSA_ILi4EEESB_EEEEENS5_IJNSA_ILi128EEENSA_ILi64EEENSA_ILi256EEEEEENS5_IJNS_12float_e2m1_tENS_13float_ue8m0_tEEEENS5_IJNS5_IJlSB_lEEENS4_6LayoutINS5_IJNS5_IJNS5_IJNSA_ILi32EEESC_EEEiEEESQ_NS5_IJSB_iEEEEEENS5_IJNS5_IJNS5_IJNSA_ILi16EEESC_EEEiEEENS5_IJNS5_IJNSA_ILi0EEESB_EEENSA_ILi512EEEEEENS5_IJSW_iEEEEEEEEEEESL_S13_NS4_8TiledMMAINS4_8MMA_AtomIJNS4_17SM100_MMA_MXF4_SSISJ_SJ_fSK_Li128ELi64ELi32ELNS4_4UMMA5MajorE0ELS18_0ELNS17_7ScaleInE0ELS19_0EEEEEENSN_INS5_IJSB_SB_SB_EEENS5_IJSW_SW_SW_EEEEENS5_IJNS4_10UnderscoreES1F_S1F_EEEEENS5_IJNS4_23SM90_TMA_LOAD_MULTICASTES1I_EEENS5_IJNS4_14ComposedLayoutINS4_7SwizzleILi3ELi4ELi3EEENS4_18smem_ptr_flag_bitsILi4EEENSN_INS5_IJNSA_ILi8EEESH_EEENS5_IJSH_SB_EEEEEEENSN_INS5_IJNS5_IJNS5_IJSP_SB_EEENS5_IJSO_NSA_ILi2EEEEEEEEESB_NS5_IJS1V_S1V_EEEEEENS5_IJNS5_IJNS5_IJSU_SY_EEESX_EEESW_NS5_IJS1V_SY_EEEEEEEEEEEvNS4_8identityENS5_IJNS4_13SM90_TMA_LOADES27_EEES25_vS26_EENS_8epilogue10collective18CollectiveEpilogueINS2A_23Sm100TmaWarpSpecializedILi3ELi2ELi32ELb1ELb0EEEJSI_NS5_IJNSN_ISF_SB_EENSN_ISO_SB_EEEEENS_10bfloat16_tESM_S2I_SM_NS2A_6fusion15FusionCallbacksIS2E_NS2J_17LinearCombinationIS2I_fS2I_fLNS_15FloatRoundStyleE2EEESI_S2H_JEEENS4_5SM1004TMEM4LOAD26SM100_TMEM_LOAD_32dp32b32xES27_NS1K_INS1L_ILi2ELi4ELi3EEENS1N_ILi16EEENSN_INS5_IJS1P_SO_EEENS5_IJSO_SB_EEEEEEENS4_39AutoVectorizingCopyWithAssumedAlignmentILi128EEENS4_14SM90_TMA_STOREES2Y_S30_S30_EEEvvEEEEvNT_6ParamsE)
        /*0008*/ 	.word	0x0000006f


	//----- nvinfo : EIATTR_FRAME_SIZE
	.align		4
.L_19:
        /*000c*/ 	.byte	0x04, 0x11
        /*000e*/ 	.short	(.L_21 - .L_20)
	.align		4
.L_20:
        /*0010*/ 	.word	index@($__internal_2_$__cuda_sm10x_tcgen05_guardrail_trap_unallocated_columns_being_dealloced)
        /*0014*/ 	.word	0x00000000


	//----- nvinfo : EIATTR_FRAME_SIZE
	.align		4
.L_21:
        /*0018*/ 	.byte	0x04, 0x11
        /*001a*/ 	.short	(.L_23 - .L_22)
	.align		4
.L_22:
        /*001c*/ 	.word	index@($__internal_1_$__cuda_sm10x_tcgen05_guardrail_trap_phase_invalid_during_alloc)
        /*0020*/ 	.word	0x00000000


	//----- nvinfo : EIATTR_FRAME_SIZE
	.align		4
.L_23:
        /*0024*/ 	.byte	0x04, 0x11
        /*0026*/ 	.short	(.L_25 - .L_24)
	.align		4
.L_24:
        /*0028*/ 	.word	index@($__internal_0_$__cuda_sm10x_tcgen05_guardrail_trap_col_being_dealloced_not_returned_by_alloc)
        /*002c*/ 	.word	0x00000000


	//----- nvinfo : EIATTR_FRAME_SIZE
	.align		4
.L_25:
        /*0030*/ 	.byte	0x04, 0x11
        /*0032*/ 	.short	(.L_27 - .L_26)
	.align		4
.L_26:
        /*0034*/ 	.word	index@(_ZN7cutlass13device_kernelINS_4gemm6kernel13GemmUniversalIN4cute5tupleIJiiiiEEENS1_10collective13CollectiveMmaINS1_46MainloopSm100TmaUmmaWarpSpecializedBlockScaledILi7ELi2ELi2ENS5_IJNS4_1CILi1EEENSA_ILi4EEESB_EEEEENS5_IJNSA_ILi128EEENSA_ILi64EEENSA_ILi256EEEEEENS5_IJNS_12float_e2m1_tENS_13float_ue8m0_tEEEENS5_IJNS5_IJlSB_lEEENS4_6LayoutINS5_IJNS5_IJNS5_IJNSA_ILi32EEESC_EEEiEEESQ_NS5_IJSB_iEEEEEENS5_IJNS5_IJNS5_IJNSA_ILi16EEESC_EEEiEEENS5_IJNS5_IJNSA_ILi0EEESB_EEENSA_ILi512EEEEEENS5_IJSW_iEEEEEEEEEEESL_S13_NS4_8TiledMMAINS4_8MMA_AtomIJNS4_17SM100_MMA_MXF4_SSISJ_SJ_fSK_Li128ELi64ELi32ELNS4_4UMMA5MajorE0ELS18_0ELNS17_7ScaleInE0ELS19_0EEEEEENSN_INS5_IJSB_SB_SB_EEENS5_IJSW_SW_SW_EEEEENS5_IJNS4_10UnderscoreES1F_S1F_EEEEENS5_IJNS4_23SM90_TMA_LOAD_MULTICASTES1I_EEENS5_IJNS4_14ComposedLayoutINS4_7SwizzleILi3ELi4ELi3EEENS4_18smem_ptr_flag_bitsILi4EEENSN_INS5_IJNSA_ILi8EEESH_EEENS5_IJSH_SB_EEEEEEENSN_INS5_IJNS5_IJNS5_IJSP_SB_EEENS5_IJSO_NSA_ILi2EEEEEEEEESB_NS5_IJS1V_S1V_EEEEEENS5_IJNS5_IJNS5_IJSU_SY_EEESX_EEESW_NS5_IJS1V_SY_EEEEEEEEEEEvNS4_8identityENS5_IJNS4_13SM90_TMA_LOADES27_EEES25_vS26_EENS_8epilogue10collective18CollectiveEpilogueINS2A_23Sm100TmaWarpSpecializedILi3ELi2ELi32ELb1ELb0EEEJSI_NS5_IJNSN_ISF_SB_EENSN_ISO_SB_EEEEENS_10bfloat16_tESM_S2I_SM_NS2A_6fusion15FusionCallbacksIS2E_NS2J_17LinearCombinationIS2I_fS2I_fLNS_15FloatRoundStyleE2EEESI_S2H_JEEENS4_5SM1004TMEM4LOAD26SM100_TMEM_LOAD_32dp32b32xES27_NS1K_INS1L_ILi2ELi4ELi3EEENS1N_ILi16EEENSN_INS5_IJS1P_SO_EEENS5_IJSO_SB_EEEEEEENS4_39AutoVectorizingCopyWithAssumedAlignmentILi128EEENS4_14SM90_TMA_STOREES2Y_S30_S30_EEEvvEEEEvNT_6ParamsE)
        /*0038*/ 	.word	0x00000000


	//----- nvinfo : EIATTR_MIN_STACK_SIZE
	.align		4
.L_27:
        /*003c*/ 	.byte	0x04, 0x12
        /*003e*/ 	.short	(.L_29 - .L_28)
	.align		4
.L_28:
        /*0040*/ 	.word	index@(_ZN7cutlass13device_kernelINS_4gemm6kernel13GemmUniversalIN4cute5tupleIJiiiiEEENS1_10collective13CollectiveMmaINS1_46MainloopSm100TmaUmmaWarpSpecializedBlockScaledILi7ELi2ELi2ENS5_IJNS4_1CILi1EEENSA_ILi4EEESB_EEEEENS5_IJNSA_ILi128EEENSA_ILi64EEENSA_ILi256EEEEEENS5_IJNS_12float_e2m1_tENS_13float_ue8m0_tEEEENS5_IJNS5_IJlSB_lEEENS4_6LayoutINS5_IJNS5_IJNS5_IJNSA_ILi32EEESC_EEEiEEESQ_NS5_IJSB_iEEEEEENS5_IJNS5_IJNS5_IJNSA_ILi16EEESC_EEEiEEENS5_IJNS5_IJNSA_ILi0EEESB_EEENSA_ILi512EEEEEENS5_IJSW_iEEEEEEEEEEESL_S13_NS4_8TiledMMAINS4_8MMA_AtomIJNS4_17SM100_MMA_MXF4_SSISJ_SJ_fSK_Li128ELi64ELi32ELNS4_4UMMA5MajorE0ELS18_0ELNS17_7ScaleInE0ELS19_0EEEEEENSN_INS5_IJSB_SB_SB_EEENS5_IJSW_SW_SW_EEEEENS5_IJNS4_10UnderscoreES1F_S1F_EEEEENS5_IJNS4_23SM90_TMA_LOAD_MULTICASTES1I_EEENS5_IJNS4_14ComposedLayoutINS4_7SwizzleILi3ELi4ELi3EEENS4_18smem_ptr_flag_bitsILi4EEENSN_INS5_IJNSA_ILi8EEESH_EEENS5_IJSH_SB_EEEEEEENSN_INS5_IJNS5_IJNS5_IJSP_SB_EEENS5_IJSO_NSA_ILi2EEEEEEEEESB_NS5_IJS1V_S1V_EEEEEENS5_IJNS5_IJNS5_IJSU_SY_EEESX_EEESW_NS5_IJS1V_SY_EEEEEEEEEEEvNS4_8identityENS5_IJNS4_13SM90_TMA_LOADES27_EEES25_vS26_EENS_8epilogue10collective18CollectiveEpilogueINS2A_23Sm100TmaWarpSpecializedILi3ELi2ELi32ELb1ELb0EEEJSI_NS5_IJNSN_ISF_SB_EENSN_ISO_SB_EEEEENS_10bfloat16_tESM_S2I_SM_NS2A_6fusion15FusionCallbacksIS2E_NS2J_17LinearCombinationIS2I_fS2I_fLNS_15FloatRoundStyleE2EEESI_S2H_JEEENS4_5SM1004TMEM4LOAD26SM100_TMEM_LOAD_32dp32b32xES27_NS1K_INS1L_ILi2ELi4ELi3EEENS1N_ILi16EEENSN_INS5_IJS1P_SO_EEENS5_IJSO_SB_EEEEEEENS4_39AutoVectorizingCopyWithAssumedAlignmentILi128EEENS4_14SM90_TMA_STOREES2Y_S30_S30_EEEvvEEEEvNT_6ParamsE)
        /*0044*/ 	.word	0x00000000
.L_29:


//--------------------- .nv.compat                --------------------------
	.section	.nv.compat,"",@"SHT_CUDA_COMPAT_INFO"
	.align	4
        /*0000*/ 	.byte	0x02, 0x09, 0x01, 0x00, 0x02, 0x02, 0x02, 0x00, 0x02, 0x05, 0x05, 0x00, 0x03, 0x07, 0x01, 0x01
        /*0010*/ 	.byte	0x02, 0x03, 0x01, 0x00, 0x02, 0x06, 0x01, 0x00, 0x04, 0x0b, 0x08, 0x00, 0x09, 0x00, 0x00, 0x00
        /*0020*/ 	.byte	0x00, 0x00, 0x00, 0x00


//--------------------- .nv.info._ZN7cutlass13device_kernelINS_4gemm6kernel13GemmUniversalIN4cute5tupleIJiiiiEEENS1_10collective13CollectiveMmaINS1_46MainloopSm100TmaUmmaWarpSpecializedBlockScaledILi7ELi2ELi2ENS5_IJNS4_1CILi1EEENSA_ILi4EEESB_EEEEENS5_IJNSA_ILi128EEENSA_ILi64EEENSA_ILi256EEEEEENS5_IJNS_12float_e2m1_tENS_13float_ue8m0_tEEEENS5_IJNS5_IJlSB_lEEENS4_6LayoutINS5_IJNS5_IJNS5_IJNSA_ILi32EEESC_EEEiEEESQ_NS5_IJSB_iEEEEEENS5_IJNS5_IJNS5_IJNSA_ILi16EEESC_EEEiEEENS5_IJNS5_IJNSA_ILi0EEESB_EEENSA_ILi512EEEEEENS5_IJSW_iEEEEEEEEEEESL_S13_NS4_8TiledMMAINS4_8MMA_AtomIJNS4_17SM100_MMA_MXF4_SSISJ_SJ_fSK_Li128ELi64ELi32ELNS4_4UMMA5MajorE0ELS18_0ELNS17_7ScaleInE0ELS19_0EEEEEENSN_INS5_IJSB_SB_SB_EEENS5_IJSW_SW_SW_EEEEENS5_IJNS4_10UnderscoreES1F_S1F_EEEEENS5_IJNS4_23SM90_TMA_LOAD_MULTICASTES1I_EEENS5_IJNS4_14ComposedLayoutINS4_7SwizzleILi3ELi4ELi3EEENS4_18smem_ptr_flag_bitsILi4EEENSN_INS5_IJNSA_ILi8EEESH_EEENS5_IJSH_SB_EEEEEEENSN_INS5_IJNS5_IJNS5_IJSP_SB_EEENS5_IJSO_NSA_ILi2EEEEEEEEESB_NS5_IJS1V_S1V_EEEEEENS5_IJNS5_IJNS5_IJSU_SY_EEESX_EEESW_NS5_IJS1V_SY_EEEEEEEEEEEvNS4_8identityENS5_IJNS4_13SM90_TMA_LOADES27_EEES25_vS26_EENS_8epilogue10collective18CollectiveEpilogueINS2A_23Sm100TmaWarpSpecializedILi3ELi2ELi32ELb1ELb0EEEJSI_NS5_IJNSN_ISF_SB_EENSN_ISO_SB_EEEEENS_10bfloat16_tESM_S2I_SM_NS2A_6fusion15FusionCallbacksIS2E_NS2J_17LinearCombinationIS2I_fS2I_fLNS_15FloatRoundStyleE2EEESI_S2H_JEEENS4_5SM1004TMEM4LOAD26SM100_TMEM_LOAD_32dp32b32xES27_NS1K_INS1L_ILi2ELi4ELi3EEENS1N_ILi16EEENSN_INS5_IJS1P_SO_EEENS5_IJSO_SB_EEEEEEENS4_39AutoVectorizingCopyWithAssumedAlignmentILi128EEENS4_14SM90_TMA_STOREES2Y_S30_S30_EEEvvEEEEvNT_6ParamsE --------------------------
	.section	.nv.info._ZN7cutlass13device_kernelINS_4gemm6kernel13GemmUniversalIN4cute5tupleIJiiiiEEENS1_10collective13CollectiveMmaINS1_46MainloopSm100TmaUmmaWarpSpecializedBlockScaledILi7ELi2ELi2ENS5_IJNS4_1CILi1EEENSA_ILi4EEESB_EEEEENS5_IJNSA_ILi128EEENSA_ILi64EEENSA_ILi256EEEEEENS5_IJNS_12float_e2m1_tENS_13float_ue8m0_tEEEENS5_IJNS5_IJlSB_lEEENS4_6LayoutINS5_IJNS5_IJNS5_IJNSA_ILi32EEESC_EEEiEEESQ_NS5_IJSB_iEEEEEENS5_IJNS5_IJNS5_IJNSA_ILi16EEESC_EEEiEEENS5_IJNS5_IJNSA_ILi0EEESB_EEENSA_ILi512EEEEEENS5_IJSW_iEEEEEEEEEEESL_S13_NS4_8TiledMMAINS4_8MMA_AtomIJNS4_17SM100_MMA_MXF4_SSISJ_SJ_fSK_Li128ELi64ELi32ELNS4_4UMMA5MajorE0ELS18_0ELNS17_7ScaleInE0ELS19_0EEEEEENSN_INS5_IJSB_SB_SB_EEENS5_IJSW_SW_SW_EEEEENS5_IJNS4_10UnderscoreES1F_S1F_EEEEENS5_IJNS4_23SM90_TMA_LOAD_MULTICASTES1I_EEENS5_IJNS4_14ComposedLayoutINS4_7SwizzleILi3ELi4ELi3EEENS4_18smem_ptr_flag_bitsILi4EEENSN_INS5_IJNSA_ILi8EEESH_EEENS5_IJSH_SB_EEEEEEENSN_INS5_IJNS5_IJNS5_IJSP_SB_EEENS5_IJSO_NSA_ILi2EEEEEEEEESB_NS5_IJS1V_S1V_EEEEEENS5_IJNS5_IJNS5_IJSU_SY_EEESX_EEESW_NS5_IJS1V_SY_EEEEEEEEEEEvNS4_8identityENS5_IJNS4_13SM90_TMA_LOADES27_EEES25_vS26_EENS_8epilogue10collective18CollectiveEpilogueINS2A_23Sm100TmaWarpSpecializedILi3ELi2ELi32ELb1ELb0EEEJSI_NS5_IJNSN_ISF_SB_EENSN_ISO_SB_EEEEENS_10bfloat16_tESM_S2I_SM_NS2A_6fusion15FusionCallbacksIS2E_NS2J_17LinearCombinationIS2I_fS2I_fLNS_15FloatRoundStyleE2EEESI_S2H_JEEENS4_5SM1004TMEM4LOAD26SM100_TMEM_LOAD_32dp32b32xES27_NS1K_INS1L_ILi2ELi4ELi3EEENS1N_ILi16EEENSN_INS5_IJS1P_SO_EEENS5_IJSO_SB_EEEEEEENS4_39AutoVectorizingCopyWithAssumedAlignmentILi128EEENS4_14SM90_TMA_STOREES2Y_S30_S30_EEEvvEEEEvNT_6ParamsE,"",@"SHT_CUDA_INFO"
	.sectionflags	@""
	.align	4


	//----- nvinfo : EIATTR_CUDA_API_VERSION
	.align		4
        /*0000*/ 	.byte	0x04, 0x37
        /*0002*/ 	.short	(.L_31 - .L_30)
.L_30:
        /*0004*/ 	.word	0x00000082


	//----- nvinfo : EIATTR_KPARAM_INFO
	.align		4
.L_31:
        /*0008*/ 	.byte	0x04, 0x17
        /*000a*/ 	.short	(.L_33 - .L_32)
.L_32:
        /*000c*/ 	.word	0x00000000
        /*0010*/ 	.short	0x0000
        /*0012*/ 	.short	0x0000
        /*0014*/ 	.byte	0x00, 0xf0, 0x01, 0x30


	//----- nvinfo : EIATTR_AT_ENTRY_FRAGMENTS
	.align		4
.L_33:
        /*0018*/ 	.byte	0x04, 0x4f
        /*001a*/ 	.short	(.L_35 - .L_34)


	//   ....[0]....
.L_34:
        /*001c*/ 	.word	0x00000006


	//----- nvinfo : EIATTR_RESERVED_SMEM_USED
	.align		4
.L_35:
        /*0020*/ 	.byte	0x01, 0x41
	.zero		2


	//----- nvinfo : EIATTR_SPARSE_MMA_MASK
	.align		4
        /*0024*/ 	.byte	0x03, 0x50
        /*0026*/ 	.short	0x0000


	//----- nvinfo : EIATTR_TCGEN05_1CTA_USED
	.align		4
        /*0028*/ 	.byte	0x01, 0x51
	.zero		2


	//----- nvinfo : EIATTR_MAXREG_COUNT
	.align		4
        /*002c*/ 	.byte	0x03, 0x1b
        /*002e*/ 	.short	0x00ff


	//----- nvinfo : EIATTR_NUM_BARRIERS
	.align		4
        /*0030*/ 	.byte	0x02, 0x4c
        /*0032*/ 	.byte	0x07
	.zero		1


	//----- nvinfo : EIATTR_EXTERNS
	.align		4
        /*0034*/ 	.byte	0x04, 0x0f
        /*0036*/ 	.short	(.L_37 - .L_36)


	//   ....[0]....
	.align		4
.L_36:
        /*0038*/ 	.word	index@(__assertfail)


	//----- nvinfo : EIATTR_MERCURY_ISA_VERSION
	.align		4
.L_37:
        /*003c*/ 	.byte	0x03, 0x5f
        /*003e*/ 	.short	0x0101


	//----- nvinfo : EIATTR_INT_WARP_WIDE_INSTR_OFFSETS
	.align		4
        /*0040*/ 	.byte	0x04, 0x31
        /*0042*/ 	.short	(.L_39 - .L_38)


	//   ....[0]....
.L_38:
        /*0044*/ 	.word	0x00002470


	//   ....[1]....
        /*0048*/ 	.word	0x00004790


	//   ....[2]....
        /*004c*/ 	.word	0x000047c0


	//   ....[3]....
        /*0050*/ 	.word	0x00004810


	//   ....[4]....
        /*0054*/ 	.word	0x000050b0


	//   ....[5]....
        /*0058*/ 	.word	0x00005120


	//   ....[6]....
        /*005c*/ 	.word	0x00005390


	//   ....[7]....
        /*0060*/ 	.word	0x00005500


	//----- nvinfo : EIATTR_COOP_GROUP_MASK_REGIDS
	.align		4
.L_39:
        /*0064*/ 	.byte	0x04, 0x29
        /*0066*/ 	.short	(.L_41 - .L_40)


	//   ....[0]....
.L_40:
        /*0068*/ 	.word	0xffffffff


	//   ....[1]....
        /*006c*/ 	.word	0xffffffff


	//   ....[2]....
        /*0070*/ 	.word	0xffffffff


	//   ....[3]....
        /*0074*/ 	.word	0xffffffff


	//   ....[4]....
        /*0078*/ 	.word	0xffffffff


	//   ....[5]....
        /*007c*/ 	.word	0xffffffff


	//   ....[6]....
        /*0080*/ 	.word	0xffffffff


	//   ....[7]....
        /*0084*/ 	.word	0xffffffff


	//   ....[8]....
        /*0088*/ 	.word	0xffffffff


	//   ....[9]....
        /*008c*/ 	.word	0xffffffff


	//   ....[10]....
        /*0090*/ 	.word	0xffffffff


	//   ....[11]....
        /*0094*/ 	.word	0xffffffff


	//   ....[12]....
        /*0098*/ 	.word	0xffffffff


	//   ....[13]....
        /*009c*/ 	.word	0xffffffff


	//----- nvinfo : EIATTR_COOP_GROUP_INSTR_OFFSETS
	.align		4
.L_41:
        /*00a0*/ 	.byte	0x04, 0x28
        /*00a2*/ 	.short	(.L_43 - .L_42)


	//   ....[0]....
.L_42:
        /*00a4*/ 	.word	0x00000090


	//   ....[1]....
        /*00a8*/ 	.word	0x00000530


	//   ....[2]....
        /*00ac*/ 	.word	0x00000740


	//   ....[3]....
        /*00b0*/ 	.word	0x000008c0


	//   ....[4]....
        /*00b4*/ 	.word	0x000009c0


	//   ....[5]....
        /*00b8*/ 	.word	0x00000b30


	//   ....[6]....
        /*00bc*/ 	.word	0x00000c90


	//   ....[7]....
        /*00c0*/ 	.word	0x00000e40


	//   ....[8]....
        /*00c4*/ 	.word	0x00002350


	//   ....[9]....
        /*00c8*/ 	.word	0x000032f0


	//   ....[10]....
        /*00cc*/ 	.word	0x00003500


	//   ....[11]....
        /*00d0*/ 	.word	0x00003530


	//   ....[12]....
        /*00d4*/ 	.word	0x00004680


	//   ....[13]....
        /*00d8*/ 	.word	0x000048b0


	//----- nvinfo : EIATTR_VRC_CTA_INIT_COUNT
	.align		4
.L_43:
        /*00dc*/ 	.byte	0x02, 0x4a
        /*00de*/ 	.byte	0x80
	.zero		1


	//----- nvinfo : EIATTR_SYSCALL_OFFSETS
	.align		4
        /*00e0*/ 	.byte	0x04, 0x46
        /*00e2*/ 	.short	(.L_45 - .L_44)


	//   ....[0]....
.L_44:
        /*00e4*/ 	.word	0x00006070


	//   ....[1]....
        /*00e8*/ 	.word	0x00006160


	//   ....[2]....
        /*00ec*/ 	.word	0x000069a0


	//   ....[3]....
        /*00f0*/ 	.word	0x00007650


	//----- nvinfo : EIATTR_MBARRIER_INSTR_OFFSETS
	.align		4
.L_45:
        /*00f4*/ 	.byte	0x04, 0x39
        /*00f6*/ 	.short	(.L_47 - .L_46)


	//   ....[0]....
.L_46:
        /*00f8*/ 	.word	0x00000650
        /*00fc*/ 	.word	0x000000ff
        /*0100*/ 	.word	0x00000000
        /*0104*/ 	.short	0x0100
        /*0106*/ 	.byte	0x06
	.zero		1


	//   ....[1]....
        /*0108*/ 	.word	0x00000660
        /*010c*/ 	.word	0x000000ff
        /*0110*/ 	.word	0x00000038
        /*0114*/ 	.short	0x0100
        /*0116*/ 	.byte	0x06
	.zero		1


	//   ....[2]....
        /*0118*/ 	.word	0x00000670
        /*011c*/ 	.word	0x000000ff
        /*0120*/ 	.word	0x00000008
        /*0124*/ 	.short	0x0100
        /*0126*/ 	.byte	0x06
	.zero		1


	//   ....[3]....
        /*0128*/ 	.word	0x00000680
        /*012c*/ 	.word	0x000000ff
        /*0130*/ 	.word	0x00000040
        /*0134*/ 	.short	0x0100
        /*0136*/ 	.byte	0x06
	.zero		1


	//   ....[4]....
        /*0138*/ 	.word	0x00000690
        /*013c*/ 	.word	0x000000ff
        /*0140*/ 	.word	0x00000010
        /*0144*/ 	.short	0x0100
        /*0146*/ 	.byte	0x06
	.zero		1


	//   ....[5]....
        /*0148*/ 	.word	0x000006a0
        /*014c*/ 	.word	0x000000ff
        /*0150*/ 	.word	0x00000048
        /*0154*/ 	.short	0x0100
        /*0156*/ 	.byte	0x06
	.zero		1


	//   ....[6]....
        /*0158*/ 	.word	0x000006b0
        /*015c*/ 	.word	0x000000ff
        /*0160*/ 	.word	0x00000018
        /*0164*/ 	.short	0x0100
        /*0166*/ 	.byte	0x06
	.zero		1


	//   ....[7]....
        /*0168*/ 	.word	0x000006c0
        /*016c*/ 	.word	0x000000ff
        /*0170*/ 	.word	0x00000050
        /*0174*/ 	.short	0x0100
        /*0176*/ 	.byte	0x06
	.zero		1


	//   ....[8]....
        /*0178*/ 	.word	0x000006d0
        /*017c*/ 	.word	0x000000ff
        /*0180*/ 	.word	0x00000020
        /*0184*/ 	.short	0x0100
        /*0186*/ 	.byte	0x06
	.zero		1


	//   ....[9]....
        /*0188*/ 	.word	0x000006e0
        /*018c*/ 	.word	0x000000ff
        /*0190*/ 	.word	0x00000058
        /*0194*/ 	.short	0x0100
        /*0196*/ 	.byte	0x06
	.zero		1


	//   ....[10]....
        /*0198*/ 	.word	0x000006f0
        /*019c*/ 	.word	0x000000ff
        /*01a0*/ 	.word	0x00000028
        /*01a4*/ 	.short	0x0100
        /*01a6*/ 	.byte	0x06
	.zero		1


	//   ....[11]....
        /*01a8*/ 	.word	0x00000700
        /*01ac*/ 	.word	0x000000ff
        /*01b0*/ 	.word	0x00000060
        /*01b4*/ 	.short	0x0100
        /*01b6*/ 	.byte	0x06
	.zero		1


	//   ....[12]....
        /*01b8*/ 	.word	0x00000710
        /*01bc*/ 	.word	0x000000ff
        /*01c0*/ 	.word	0x00000030
        /*01c4*/ 	.short	0x0100
        /*01c6*/ 	.byte	0x06
	.zero		1


	//   ....[13]....
        /*01c8*/ 	.word	0x00000720
        /*01cc*/ 	.word	0x000000ff
        /*01d0*/ 	.word	0x00000068
        /*01d4*/ 	.short	0x0100
        /*01d6*/ 	.byte	0x06
	.zero		1


	//   ....[14]....
        /*01d8*/ 	.word	0x00000850
        /*01dc*/ 	.word	0x000000ff
        /*01e0*/ 	.word	0x00000070
        /*01e4*/ 	.short	0x0100
        /*01e6*/ 	.byte	0x06
	.zero		1


	//   ....[15]....
        /*01e8*/ 	.word	0x00000860
        /*01ec*/ 	.word	0x000000ff
        /*01f0*/ 	.word	0x00000088
        /*01f4*/ 	.short	0x0100
        /*01f6*/ 	.byte	0x06
	.zero		1


	//   ....[16]....
        /*01f8*/ 	.word	0x00000870
        /*01fc*/ 	.word	0x000000ff
        /*0200*/ 	.word	0x00000078
        /*0204*/ 	.short	0x0100
        /*0206*/ 	.byte	0x06
	.zero		1


	//   ....[17]....
        /*0208*/ 	.word	0x00000880
        /*020c*/ 	.word	0x000000ff
        /*0210*/ 	.word	0x00000090
        /*0214*/ 	.short	0x0100
        /*0216*/ 	.byte	0x06
	.zero		1


	//   ....[18]....
        /*0218*/ 	.word	0x00000890
        /*021c*/ 	.word	0x000000ff
        /*0220*/ 	.word	0x00000080
        /*0224*/ 	.short	0x0100
        /*0226*/ 	.byte	0x06
	.zero		1


	//   ....[19]....
        /*0228*/ 	.word	0x000008a0
        /*022c*/ 	.word	0x000000ff
        /*0230*/ 	.word	0x00000098
        /*0234*/ 	.short	0x0100
        /*0236*/ 	.byte	0x06
	.zero		1


	//   ....[20]....
        /*0238*/ 	.word	0x00000990
        /*023c*/ 	.word	0x000000ff
        /*0240*/ 	.word	0x000000a0
        /*0244*/ 	.short	0x0100
        /*0246*/ 	.byte	0x05
	.zero		1


	//   ....[21]....
        /*0248*/ 	.word	0x000009a0
        /*024c*/ 	.word	0x000000ff
        /*0250*/ 	.word	0x000000a8
        /*0254*/ 	.short	0x0100
        /*0256*/ 	.byte	0x05
	.zero		1


	//   ....[22]....
        /*0258*/ 	.word	0x00000ae0
        /*025c*/ 	.word	0x000000ff
        /*0260*/ 	.word	0x000000b0
        /*0264*/ 	.short	0x0100
        /*0266*/ 	.byte	0x05
	.zero		1


	//   ....[23]....
        /*0268*/ 	.word	0x00000af0
        /*026c*/ 	.word	0x000000ff
        /*0270*/ 	.word	0x000000c0
        /*0274*/ 	.short	0x0100
        /*0276*/ 	.byte	0x05
	.zero		1


	//   ....[24]....
        /*0278*/ 	.word	0x00000b00
        /*027c*/ 	.word	0x000000ff
        /*0280*/ 	.word	0x000000b8
        /*0284*/ 	.short	0x0100
        /*0286*/ 	.byte	0x05
	.zero		1


	//   ....[25]....
        /*0288*/ 	.word	0x00000b10
        /*028c*/ 	.word	0x000000ff
        /*0290*/ 	.word	0x000000c8
        /*0294*/ 	.short	0x0100
        /*0296*/ 	.byte	0x05
	.zero		1


	//   ....[26]....
        /*0298*/ 	.word	0x00000c40
        /*029c*/ 	.word	0x000000ff
        /*02a0*/ 	.word	0x000000d0
        /*02a4*/ 	.short	0x0100
        /*02a6*/ 	.byte	0x06
	.zero		1


	//   ....[27]....
        /*02a8*/ 	.word	0x00000c50
        /*02ac*/ 	.word	0x000000ff
        /*02b0*/ 	.word	0x000000e0
        /*02b4*/ 	.short	0x0100
        /*02b6*/ 	.byte	0x06
	.zero		1


	//   ....[28]....
        /*02b8*/ 	.word	0x00000c60
        /*02bc*/ 	.word	0x000000ff
        /*02c0*/ 	.word	0x000000d8
        /*02c4*/ 	.short	0x0100
        /*02c6*/ 	.byte	0x06
	.zero		1


	//   ....[29]....
        /*02c8*/ 	.word	0x00000c70
        /*02cc*/ 	.word	0x000000ff
        /*02d0*/ 	.word	0x000000e8
        /*02d4*/ 	.short	0x0100
        /*02d6*/ 	.byte	0x06
	.zero		1


	//   ....[30]....
        /*02d8*/ 	.word	0x00000d60
        /*02dc*/ 	.word	0x000000ff
        /*02e0*/ 	.word	0x000000f0
        /*02e4*/ 	.short	0x0100
        /*02e6*/ 	.byte	0x05
	.zero		1


	//   ....[31]....
        /*02e8*/ 	.word	0x00000d70
        /*02ec*/ 	.word	0x000000ff
        /*02f0*/ 	.word	0x00000100
        /*02f4*/ 	.short	0x0100
        /*02f6*/ 	.byte	0x05
	.zero		1


	//   ....[32]....
        /*02f8*/ 	.word	0x00000d80
        /*02fc*/ 	.word	0x000000ff
        /*0300*/ 	.word	0x000000f8
        /*0304*/ 	.short	0x0100
        /*0306*/ 	.byte	0x05
	.zero		1


	//   ....[33]....
        /*0308*/ 	.word	0x00000d90
        /*030c*/ 	.word	0x000000ff
        /*0310*/ 	.word	0x00000108
        /*0314*/ 	.short	0x0100
        /*0316*/ 	.byte	0x05
	.zero		1


	//   ....[34]....
        /*0318*/ 	.word	0x000018e0
        /*031c*/ 	.word	0x00000002
        /*0320*/ 	.word	0x00000100
        /*0324*/ 	.short	0x010a
        /*0326*/ 	.byte	0xff
	.zero		1


	//   ....[35]....
        /*0328*/ 	.word	0x00001910
        /*032c*/ 	.word	0x00000002
        /*0330*/ 	.word	0x000000f0
        /*0334*/ 	.short	0x0101
        /*0336*/ 	.byte	0xff
	.zero		1


	//   ....[36]....
        /*0338*/ 	.word	0x000019f0
        /*033c*/ 	.word	0x000000ff
        /*0340*/ 	.word	0x00000038
        /*0344*/ 	.short	0x010a
        /*0346*/ 	.byte	0x08
	.zero		1


	//   ....[37]....
        /*0348*/ 	.word	0x00001ab0
        /*034c*/ 	.word	0x000000ff
        /*0350*/ 	.word	0x00000038
        /*0354*/ 	.short	0x010a
        /*0356*/ 	.byte	0x21
	.zero		1


	//   ....[38]....
        /*0358*/ 	.word	0x00001bf0
        /*035c*/ 	.word	0x000000ff
        /*0360*/ 	.word	0x00000038
        /*0364*/ 	.short	0x010a
        /*0366*/ 	.byte	0x08
	.zero		1


	//   ....[39]....
        /*0368*/ 	.word	0x00001ec0
        /*036c*/ 	.word	0x000000ff
        /*0370*/ 	.word	0x000000a8
        /*0374*/ 	.short	0x0101
        /*0376*/ 	.byte	0x0e
	.zero		1


	//   ....[40]....
        /*0378*/ 	.word	0x00001ee0
        /*037c*/ 	.word	0x000000ff
        /*0380*/ 	.word	0x00000038
        /*0384*/ 	.short	0x010a
        /*0386*/ 	.byte	0x08
	.zero		1


	//   ....[41]....
        /*0388*/ 	.word	0x00001f60
        /*038c*/ 	.word	0x000000ff
        /*0390*/ 	.word	0x00000038
        /*0394*/ 	.short	0x010a
        /*0396*/ 	.byte	0x21
	.zero		1


	//   ....[42]....
        /*0398*/ 	.word	0x000020a0
        /*039c*/ 	.word	0x000000ff
        /*03a0*/ 	.word	0x00000038
        /*03a4*/ 	.short	0x010a
        /*03a6*/ 	.byte	0x08
	.zero		1


	//   ....[43]....
        /*03a8*/ 	.word	0x00002380
        /*03ac*/ 	.word	0x00000002
        /*03b0*/ 	.word	0x000000b0
        /*03b4*/ 	.short	0x010a
        /*03b6*/ 	.byte	0xff
	.zero		1


	//   ....[44]....
        /*03b8*/ 	.word	0x00002440
        /*03bc*/ 	.word	0x00000002
        /*03c0*/ 	.word	0x00000000
        /*03c4*/ 	.short	0x0101
        /*03c6*/ 	.byte	0xff
	.zero		1


	//   ....[45]....
        /*03c8*/ 	.word	0x000029b0
        /*03cc*/ 	.word	0x000000ff
        /*03d0*/ 	.word	0x00000000
        /*03d4*/ 	.short	0x010a
        /*03d6*/ 	.byte	0x04
	.zero		1


	//   ....[46]....
        /*03d8*/ 	.word	0x00002a40
        /*03dc*/ 	.word	0x000000ff
        /*03e0*/ 	.word	0x00000000
        /*03e4*/ 	.short	0x010a
        /*03e6*/ 	.byte	0x04
	.zero		1


	//   ....[47]....
        /*03e8*/ 	.word	0x00002ad0
        /*03ec*/ 	.word	0x000000ff
        /*03f0*/ 	.word	0x00000000
        /*03f4*/ 	.short	0x010a
        /*03f6*/ 	.byte	0x04
	.zero		1


	//   ....[48]....
        /*03f8*/ 	.word	0x00002b60
        /*03fc*/ 	.word	0x000000ff
        /*0400*/ 	.word	0x00000000
        /*0404*/ 	.short	0x010a
        /*0406*/ 	.byte	0x04
	.zero		1


	//   ....[49]....
        /*0408*/ 	.word	0x00002bf0
        /*040c*/ 	.word	0x000000ff
        /*0410*/ 	.word	0x00000000
        /*0414*/ 	.short	0x010a
        /*0416*/ 	.byte	0x04
	.zero		1


	//   ....[50]....
        /*0418*/ 	.word	0x00002c80
        /*041c*/ 	.word	0x000000ff
        /*0420*/ 	.word	0x00000000
        /*0424*/ 	.short	0x010a
        /*0426*/ 	.byte	0x04
	.zero		1


	//   ....[51]....
        /*0428*/ 	.word	0x00002d20
        /*042c*/ 	.word	0x00000000
        /*0430*/ 	.word	0x00000000
        /*0434*/ 	.short	0x010a
        /*0436*/ 	.byte	0xff
	.zero		1


	//   ....[52]....
        /*0438*/ 	.word	0x00002e50
        /*043c*/ 	.word	0x00000000
        /*0440*/ 	.word	0x000000f0
        /*0444*/ 	.short	0x010a
        /*0446*/ 	.byte	0xff
	.zero		1


	//   ....[53]....
        /*0448*/ 	.word	0x00002ec0
        /*044c*/ 	.word	0x00000000
        /*0450*/ 	.word	0x00000000
        /*0454*/ 	.short	0x0101
        /*0456*/ 	.byte	0xff
	.zero		1


	//   ....[54]....
        /*0458*/ 	.word	0x00002ee0
        /*045c*/ 	.word	0x000000ff
        /*0460*/ 	.word	0x000000c0
        /*0464*/ 	.short	0x010a
        /*0466*/ 	.byte	0x05
	.zero		1


	//   ....[55]....
        /*0468*/ 	.word	0x00003000
        /*046c*/ 	.word	0x00000000
        /*0470*/ 	.word	0x000000b0
        /*0474*/ 	.short	0x010a
        /*0476*/ 	.byte	0xff
	.zero		1


	//   ....[56]....
        /*0478*/ 	.word	0x00003100
        /*047c*/ 	.word	0x00000000
        /*0480*/ 	.word	0x00000000
        /*0484*/ 	.short	0x0101
        /*0486*/ 	.byte	0xff
	.zero		1


	//   ....[57]....
        /*0488*/ 	.word	0x00003190
        /*048c*/ 	.word	0x000000ff
        /*0490*/ 	.word	0x000000c0
        /*0494*/ 	.short	0x0106
        /*0496*/ 	.byte	0x05
	.zero		1


	//   ....[58]....
        /*0498*/ 	.word	0x000031b0
        /*049c*/ 	.word	0x000000ff
        /*04a0*/ 	.word	0x000000c0
        /*04a4*/ 	.short	0x010a
        /*04a6*/ 	.byte	0x05
	.zero		1


	//   ....[59]....
        /*04a8*/ 	.word	0x00003240
        /*04ac*/ 	.word	0x000000ff
        /*04b0*/ 	.word	0x000000c0
        /*04b4*/ 	.short	0x0106
        /*04b6*/ 	.byte	0x04
	.zero		1


	//   ....[60]....
        /*04b8*/ 	.word	0x00003280
        /*04bc*/ 	.word	0x00000000
        /*04c0*/ 	.word	0x000000c0
        /*04c4*/ 	.short	0x010a
        /*04c6*/ 	.byte	0xff
	.zero		1


	//   ....[61]....
        /*04c8*/ 	.word	0x000038f0
        /*04cc*/ 	.word	0x00000002
        /*04d0*/ 	.word	0x000000b0
        /*04d4*/ 	.short	0x010a
        /*04d6*/ 	.byte	0xff
	.zero		1


	//   ....[62]....
        /*04d8*/ 	.word	0x000039b0
        /*04dc*/ 	.word	0x00000002
        /*04e0*/ 	.word	0x00000000
        /*04e4*/ 	.short	0x0101
        /*04e6*/ 	.byte	0xff
	.zero		1


	//   ....[63]....
        /*04e8*/ 	.word	0x00003e80
        /*04ec*/ 	.word	0x000000ff
        /*04f0*/ 	.word	0x00000000
        /*04f4*/ 	.short	0x010a
        /*04f6*/ 	.byte	0x05
	.zero		1


	//   ....[64]....
        /*04f8*/ 	.word	0x00003e90
        /*04fc*/ 	.word	0x000000ff
        /*0500*/ 	.word	0x000000e0
        /*0504*/ 	.short	0x010a
        /*0506*/ 	.byte	0x10
	.zero		1


	//   ....[65]....
        /*0508*/ 	.word	0x00004120
        /*050c*/ 	.word	0x000000ff
        /*0510*/ 	.word	0x00000000
        /*0514*/ 	.short	0x010a
        /*0516*/ 	.byte	0x0f
	.zero		1


	//   ....[66]....
        /*0518*/ 	.word	0x00004250
        /*051c*/ 	.word	0x000000ff
        /*0520*/ 	.word	0x00000000
        /*0524*/ 	.short	0x010a
        /*0526*/ 	.byte	0x2a
	.zero		1


	//   ....[67]....
        /*0528*/ 	.word	0x000045d0
        /*052c*/ 	.word	0x000000ff
        /*0530*/ 	.word	0x00000000
        /*0534*/ 	.short	0x010a
        /*0536*/ 	.byte	0x05
	.zero		1


	//   ....[68]....
        /*0538*/ 	.word	0x00004660
        /*053c*/ 	.word	0x000000ff
        /*0540*/ 	.word	0x00000000
        /*0544*/ 	.short	0x010a
        /*0546*/ 	.byte	0x06
	.zero		1


	//   ....[69]....
        /*0548*/ 	.word	0x00004a50
        /*054c*/ 	.word	0x00000000
        /*0550*/ 	.word	0x000000b0
        /*0554*/ 	.short	0x010a
        /*0556*/ 	.byte	0xff
	.zero		1


	//   ....[70]....
        /*0558*/ 	.word	0x00004b10
        /*055c*/ 	.word	0x00000000
        /*0560*/ 	.word	0x00000000
        /*0564*/ 	.short	0x0101
        /*0566*/ 	.byte	0xff
	.zero		1


	//   ....[71]....
        /*0568*/ 	.word	0x00004e30
        /*056c*/ 	.word	0x000000ff
        /*0570*/ 	.word	0x000000a8
        /*0574*/ 	.short	0x010a
        /*0576*/ 	.byte	0x04
	.zero		1


	//   ....[72]....
        /*0578*/ 	.word	0x00005050
        /*057c*/ 	.word	0x000000ff
        /*0580*/ 	.word	0x00000088
        /*0584*/ 	.short	0x010a
        /*0586*/ 	.byte	0x07
	.zero		1


	//   ....[73]....
        /*0588*/ 	.word	0x00005250
        /*058c*/ 	.word	0x000000ff
        /*0590*/ 	.word	0x00000070
        /*0594*/ 	.short	0x010b
        /*0596*/ 	.byte	0x07
	.zero		1


	//   ....[74]....
        /*0598*/ 	.word	0x000052a0
        /*059c*/ 	.word	0x000000ff
        /*05a0*/ 	.word	0x00000000
        /*05a4*/ 	.short	0x0101
        /*05a6*/ 	.byte	0x0d
	.zero		1


	//   ....[75]....
        /*05a8*/ 	.word	0x000052e0
        /*05ac*/ 	.word	0x000000ff
        /*05b0*/ 	.word	0x00000088
        /*05b4*/ 	.short	0x010a
        /*05b6*/ 	.byte	0x05
	.zero		1


	//   ....[76]....
        /*05b8*/ 	.word	0x00005530
        /*05bc*/ 	.word	0x000000ff
        /*05c0*/ 	.word	0x00000070
        /*05c4*/ 	.short	0x010b
        /*05c6*/ 	.byte	0x05
	.zero		1


	//   ....[77]....
        /*05c8*/ 	.word	0x00005570
        /*05cc*/ 	.word	0x000000ff
        /*05d0*/ 	.word	0x00000000
        /*05d4*/ 	.short	0x0101
        /*05d6*/ 	.byte	0x07
	.zero		1


	//   ....[78]....
        /*05d8*/ 	.word	0x000055e0
        /*05dc*/ 	.word	0x000000ff
        /*05e0*/ 	.word	0x00000000
        /*05e4*/ 	.short	0x010a
        /*05e6*/ 	.byte	0x05
	.zero		1


	//   ....[79]....
        /*05e8*/ 	.word	0x00005670
        /*05ec*/ 	.word	0x000000ff
        /*05f0*/ 	.word	0x00000000
        /*05f4*/ 	.short	0x010a
        /*05f6*/ 	.byte	0x05
	.zero		1


	//   ....[80]....
        /*05f8*/ 	.word	0x00005710
        /*05fc*/ 	.word	0x00000000
        /*0600*/ 	.word	0x00000000
        /*0604*/ 	.short	0x010a
        /*0606*/ 	.byte	0xff
	.zero		1


	//   ....[81]....
        /*0608*/ 	.word	0x00005a50
        /*060c*/ 	.word	0x00000000
        /*0610*/ 	.word	0x000000b0
        /*0614*/ 	.short	0x010a
        /*0616*/ 	.byte	0xff
	.zero		1


	//   ....[82]....
        /*0618*/ 	.word	0x00005b60
        /*061c*/ 	.word	0x00000000
        /*0620*/ 	.word	0x00000000
        /*0624*/ 	.short	0x0101
        /*0626*/ 	.byte	0xff
	.zero		1


	//   ....[83]....
        /*0628*/ 	.word	0x000065f0
        /*062c*/ 	.word	0x00000000
        /*0630*/ 	.word	0x00000070
        /*0634*/ 	.short	0x010a
        /*0636*/ 	.byte	0xff
	.zero		1


	//   ....[84]....
        /*0638*/ 	.word	0x00006660
        /*063c*/ 	.word	0x00000049
        /*0640*/ 	.word	0x000000d0
        /*0644*/ 	.short	0x010a
        /*0646*/ 	.byte	0xff
	.zero		1


	//   ....[85]....
        /*0648*/ 	.word	0x00006750
        /*064c*/ 	.word	0x00000000
        /*0650*/ 	.word	0x00000070
        /*0654*/ 	.short	0x010a
        /*0656*/ 	.byte	0xff
	.zero		1


	//   ....[86]....
        /*0658*/ 	.word	0x00006880
        /*065c*/ 	.word	0x00000049
        /*0660*/ 	.word	0x000000d0
        /*0664*/ 	.short	0x010a
        /*0666*/ 	.byte	0xff
	.zero		1


	//   ....[87]....
        /*0668*/ 	.word	0x00007390
        /*066c*/ 	.word	0x00000000
        /*0670*/ 	.word	0x00000000
        /*0674*/ 	.short	0x0101
        /*0676*/ 	.byte	0xff
	.zero		1


	//   ....[88]....
        /*0678*/ 	.word	0x000073a0
        /*067c*/ 	.word	0x00000002
        /*0680*/ 	.word	0x00000070
        /*0684*/ 	.short	0x010a
        /*0686*/ 	.byte	0xff
	.zero		1


	//   ....[89]....
        /*0688*/ 	.word	0x00007470
        /*068c*/ 	.word	0x00000002
        /*0690*/ 	.word	0x00000070
        /*0694*/ 	.short	0x010a
        /*0696*/ 	.byte	0xff
	.zero		1


	//   ....[90]....
        /*0698*/ 	.word	0x000077e0
        /*069c*/ 	.word	0x000000ff
        /*06a0*/ 	.word	0x00000000
        /*06a4*/ 	.short	0x0101
        /*06a6*/ 	.byte	0x05
	.zero		1


	//   ....[91]....
        /*06a8*/ 	.word	0x00008110
        /*06ac*/ 	.word	0x00000000
        /*06b0*/ 	.word	0x00000000
        /*06b4*/ 	.short	0x0101
        /*06b6*/ 	.byte	0xff
	.zero		1


	//   ....[92]....
        /*06b8*/ 	.word	0x00008390
        /*06bc*/ 	.word	0x000000ff
        /*06c0*/ 	.word	0x00000000
        /*06c4*/ 	.short	0x0101
        /*06c6*/ 	.byte	0x04
	.zero		1


	//   ....[93]....
        /*06c8*/ 	.word	0x000083b0
        /*06cc*/ 	.word	0x00000002
        /*06d0*/ 	.word	0x00000100
        /*06d4*/ 	.short	0x010a
        /*06d6*/ 	.byte	0xff
	.zero		1


	//   ....[94]....
        /*06d8*/ 	.word	0x00008410
        /*06dc*/ 	.word	0x00000002
        /*06e0*/ 	.word	0x00000038
        /*06e4*/ 	.short	0x010a
        /*06e6*/ 	.byte	0xff
	.zero		1


	//   ....[95]....
        /*06e8*/ 	.word	0x00008470
        /*06ec*/ 	.word	0x00000002
        /*06f0*/ 	.word	0x00000038
        /*06f4*/ 	.short	0x010a
        /*06f6*/ 	.byte	0xff
	.zero		1


	//   ....[96]....
        /*06f8*/ 	.word	0x000084c0
        /*06fc*/ 	.word	0x00000002
        /*0700*/ 	.word	0x000000b0
        /*0704*/ 	.short	0x010a
        /*0706*/ 	.byte	0xff
	.zero		1


	//   ....[97]....
        /*0708*/ 	.word	0x00008520
        /*070c*/ 	.word	0x00000000
        /*0710*/ 	.word	0x00000000
        /*0714*/ 	.short	0x010a
        /*0716*/ 	.byte	0xff
	.zero		1


	//   ....[98]....
        /*0718*/ 	.word	0x00008580
        /*071c*/ 	.word	0x00000000
        /*0720*/ 	.word	0x00000000
        /*0724*/ 	.short	0x010a
        /*0726*/ 	.byte	0xff
	.zero		1


	//   ....[99]....
        /*0728*/ 	.word	0x000085e0
        /*072c*/ 	.word	0x00000000
        /*0730*/ 	.word	0x00000000
        /*0734*/ 	.short	0x010a
        /*0736*/ 	.byte	0xff
	.zero		1


	//   ....[100]....
        /*0738*/ 	.word	0x00008640
        /*073c*/ 	.word	0x00000000
        /*0740*/ 	.word	0x00000000
        /*0744*/ 	.short	0x010a
        /*0746*/ 	.byte	0xff
	.zero		1


	//   ....[101]....
        /*0748*/ 	.word	0x000086a0
        /*074c*/ 	.word	0x00000000
        /*0750*/ 	.word	0x00000000
        /*0754*/ 	.short	0x010a
        /*0756*/ 	.byte	0xff
	.zero		1


	//   ....[102]....
        /*0758*/ 	.word	0x00008700
        /*075c*/ 	.word	0x00000000
        /*0760*/ 	.word	0x00000000
        /*0764*/ 	.short	0x010a
        /*0766*/ 	.byte	0xff
	.zero		1


	//   ....[103]....
        /*0768*/ 	.word	0x00008750
        /*076c*/ 	.word	0x00000000
        /*0770*/ 	.word	0x000000f0
        /*0774*/ 	.short	0x010a
        /*0776*/ 	.byte	0xff
	.zero		1


	//   ....[104]....
        /*0778*/ 	.word	0x000087b0
        /*077c*/ 	.word	0x00000000
        /*0780*/ 	.word	0x000000c0
        /*0784*/ 	.short	0x010a
        /*0786*/ 	.byte	0xff
	.zero		1


	//   ....[105]....
        /*0788*/ 	.word	0x00008800
        /*078c*/ 	.word	0x00000000
        /*0790*/ 	.word	0x000000b0
        /*0794*/ 	.short	0x010a
        /*0796*/ 	.byte	0xff
	.zero		1


	//   ....[106]....
        /*0798*/ 	.word	0x00008860
        /*079c*/ 	.word	0x00000000
        /*07a0*/ 	.word	0x000000c0
        /*07a4*/ 	.short	0x010a
        /*07a6*/ 	.byte	0xff
	.zero		1


	//   ....[107]....
        /*07a8*/ 	.word	0x000088b0
        /*07ac*/ 	.word	0x00000002
        /*07b0*/ 	.word	0x000000b0
        /*07b4*/ 	.short	0x010a
        /*07b6*/ 	.byte	0xff
	.zero		1


	//   ....[108]....
        /*07b8*/ 	.word	0x00008910
        /*07bc*/ 	.word	0x00000003
        /*07c0*/ 	.word	0x000000e0
        /*07c4*/ 	.short	0x010a
        /*07c6*/ 	.byte	0xff
	.zero		1


	//   ....[109]....
        /*07c8*/ 	.word	0x00008970
        /*07cc*/ 	.word	0x00000002
        /*07d0*/ 	.word	0x00000000
        /*07d4*/ 	.short	0x010a
        /*07d6*/ 	.byte	0xff
	.zero		1


	//   ....[110]....
        /*07d8*/ 	.word	0x000089d0
        /*07dc*/ 	.word	0x00000000
        /*07e0*/ 	.word	0x00000000
        /*07e4*/ 	.short	0x010a
        /*07e6*/ 	.byte	0xff
	.zero		1


	//   ....[111]....
        /*07e8*/ 	.word	0x00008a30
        /*07ec*/ 	.word	0x00000000
        /*07f0*/ 	.word	0x00000000
        /*07f4*/ 	.short	0x010a
        /*07f6*/ 	.byte	0xff
	.zero		1


	//   ....[112]....
        /*07f8*/ 	.word	0x00008a80
        /*07fc*/ 	.word	0x00000000
        /*0800*/ 	.word	0x000000b0
        /*0804*/ 	.short	0x010a
        /*0806*/ 	.byte	0xff
	.zero		1


	//   ....[113]....
        /*0808*/ 	.word	0x00008ae0
        /*080c*/ 	.word	0x00000000
        /*0810*/ 	.word	0x000000a8
        /*0814*/ 	.short	0x010a
        /*0816*/ 	.byte	0xff
	.zero		1


	//   ....[114]....
        /*0818*/ 	.word	0x00008b40
        /*081c*/ 	.word	0x00000000
        /*0820*/ 	.word	0x00000088
        /*0824*/ 	.short	0x010a
        /*0826*/ 	.byte	0xff
	.zero		1


	//   ....[115]....
        /*0828*/ 	.word	0x00008ba0
        /*082c*/ 	.word	0x00000000
        /*0830*/ 	.word	0x00000088
        /*0834*/ 	.short	0x010a
        /*0836*/ 	.byte	0xff
	.zero		1


	//   ....[116]....
        /*0838*/ 	.word	0x00008c00
        /*083c*/ 	.word	0x00000000
        /*0840*/ 	.word	0x00000000
        /*0844*/ 	.short	0x010a
        /*0846*/ 	.byte	0xff
	.zero		1


	//   ....[117]....
        /*0848*/ 	.word	0x00008c60
        /*084c*/ 	.word	0x00000000
        /*0850*/ 	.word	0x00000000
        /*0854*/ 	.short	0x010a
        /*0856*/ 	.byte	0xff
	.zero		1


	//   ....[118]....
        /*0858*/ 	.word	0x00008cb0
        /*085c*/ 	.word	0x00000000
        /*0860*/ 	.word	0x000000b0
        /*0864*/ 	.short	0x010a
        /*0866*/ 	.byte	0xff
	.zero		1


	//   ....[119]....
        /*0868*/ 	.word	0x00008d00
        /*086c*/ 	.word	0x00000000
        /*0870*/ 	.word	0x00000070
        /*0874*/ 	.short	0x010a
        /*0876*/ 	.byte	0xff
	.zero		1


	//   ....[120]....
        /*0878*/ 	.word	0x00008d50
        /*087c*/ 	.word	0x00000049
        /*0880*/ 	.word	0x000000d0
        /*0884*/ 	.short	0x010a
        /*0886*/ 	.byte	0xff
	.zero		1


	//   ....[121]....
        /*0888*/ 	.word	0x00008da0
        /*088c*/ 	.word	0x00000002
        /*0890*/ 	.word	0x00000070
        /*0894*/ 	.short	0x010a
        /*0896*/ 	.byte	0xff
	.zero		1


	//----- nvinfo : EIATTR_NUM_MBARRIERS
	.align		4
.L_47:
        /*0898*/ 	.byte	0x03, 0x38
        /*089a*/ 	.short	0x0022


	//----- nvinfo : EIATTR_EXIT_INSTR_OFFSETS
	.align		4
        /*089c*/ 	.byte	0x04, 0x1c
        /*089e*/ 	.short	(.L_49 - .L_48)


	//   ....[0]....
.L_48:
        /*08a0*/ 	.word	0x00002d50


	//   ....[1]....
        /*08a4*/ 	.word	0x00003250


	//   ....[2]....
        /*08a8*/ 	.word	0x000032b0


	//   ....[3]....
        /*08ac*/ 	.word	0x000048c0


	//   ....[4]....
        /*08b0*/ 	.word	0x00005740


	//   ....[5]....
        /*08b4*/ 	.word	0x00005780


	//   ....[6]....
        /*08b8*/ 	.word	0x00008280


	//   ....[7]....
        /*08bc*/ 	.word	0x00008300


	//   ....[8]....
        /*08c0*/ 	.word	0x00008330


	//   ....[9]....
        /*08c4*/ 	.word	0x000083a0


	//----- nvinfo : EIATTR_MAX_THREADS
	.align		4
.L_49:
        /*08c8*/ 	.byte	0x04, 0x05
        /*08ca*/ 	.short	(.L_51 - .L_50)
.L_50:
        /*08cc*/ 	.word	0x00000100
        /*08d0*/ 	.word	0x00000001
        /*08d4*/ 	.word	0x00000001


	//----- nvinfo : EIATTR_CRS_STACK_SIZE
	.align		4
.L_51:
        /*08d8*/ 	.byte	0x04, 0x1e
        /*08da*/ 	.short	(.L_53 - .L_52)
.L_52:
        /*08dc*/ 	.word	0x00000000


	//----- nvinfo : EIATTR_CBANK_PARAM_SIZE
	.align		4
.L_53:
        /*08e0*/ 	.byte	0x03, 0x19
        /*08e2*/ 	.short	0x0c00


	//----- nvinfo : EIATTR_PARAM_CBANK
	.align		4
        /*08e4*/ 	.byte	0x04, 0x0a
        /*08e6*/ 	.short	(.L_55 - .L_54)
	.align		4
.L_54:
        /*08e8*/ 	.word	index@(.nv.constant0._ZN7cutlass13device_kernelINS_4gemm6kernel13GemmUniversalIN4cute5tupleIJiiiiEEENS1_10collective13CollectiveMmaINS1_46MainloopSm100TmaUmmaWarpSpecializedBlockScaledILi7ELi2ELi2ENS5_IJNS4_1CILi1EEENSA_ILi4EEESB_EEEEENS5_IJNSA_ILi128EEENSA_ILi64EEENSA_ILi256EEEEEENS5_IJNS_12float_e2m1_tENS_13float_ue8m0_tEEEENS5_IJNS5_IJlSB_lEEENS4_6LayoutINS5_IJNS5_IJNS5_IJNSA_ILi32EEESC_EEEiEEESQ_NS5_IJSB_iEEEEEENS5_IJNS5_IJNS5_IJNSA_ILi16EEESC_EEEiEEENS5_IJNS5_IJNSA_ILi0EEESB_EEENSA_ILi512EEEEEENS5_IJSW_iEEEEEEEEEEESL_S13_NS4_8TiledMMAINS4_8MMA_AtomIJNS4_17SM100_MMA_MXF4_SSISJ_SJ_fSK_Li128ELi64ELi32ELNS4_4UMMA5MajorE0ELS18_0ELNS17_7ScaleInE0ELS19_0EEEEEENSN_INS5_IJSB_SB_SB_EEENS5_IJSW_SW_SW_EEEEENS5_IJNS4_10UnderscoreES1F_S1F_EEEEENS5_IJNS4_23SM90_TMA_LOAD_MULTICASTES1I_EEENS5_IJNS4_14ComposedLayoutINS4_7SwizzleILi3ELi4ELi3EEENS4_18smem_ptr_flag_bitsILi4EEENSN_INS5_IJNSA_ILi8EEESH_EEENS5_IJSH_SB_EEEEEEENSN_INS5_IJNS5_IJNS5_IJSP_SB_EEENS5_IJSO_NSA_ILi2EEEEEEEEESB_NS5_IJS1V_S1V_EEEEEENS5_IJNS5_IJNS5_IJSU_SY_EEESX_EEESW_NS5_IJS1V_SY_EEEEEEEEEEEvNS4_8identityENS5_IJNS4_13SM90_TMA_LOADES27_EEES25_vS26_EENS_8epilogue10collective18CollectiveEpilogueINS2A_23Sm100TmaWarpSpecializedILi3ELi2ELi32ELb1ELb0EEEJSI_NS5_IJNSN_ISF_SB_EENSN_ISO_SB_EEEEENS_10bfloat16_tESM_S2I_SM_NS2A_6fusion15FusionCallbacksIS2E_NS2J_17LinearCombinationIS2I_fS2I_fLNS_15FloatRoundStyleE2EEESI_S2H_JEEENS4_5SM1004TMEM4LOAD26SM100_TMEM_LOAD_32dp32b32xES27_NS1K_INS1L_ILi2ELi4ELi3EEENS1N_ILi16EEENSN_INS5_IJS1P_SO_EEENS5_IJSO_SB_EEEEEEENS4_39AutoVectorizingCopyWithAssumedAlignmentILi128EEENS4_14SM90_TMA_STOREES2Y_S30_S30_EEEvvEEEEvNT_6ParamsE)
        /*08ec*/ 	.short	0x0380
        /*08ee*/ 	.short	0x0c00


	//----- nvinfo : EIATTR_SW_WAR
	.align		4
.L_55:
        /*08f0*/ 	.byte	0x04, 0x36
        /*08f2*/ 	.short	(.L_57 - .L_56)
.L_56:
        /*08f4*/ 	.word	0x00000008
.L_57:


//--------------------- .nv.callgraph             --------------------------
	.section	.nv.callgraph,"",@"SHT_CUDA_CALLGRAPH"
	.align	4
	.sectionentsize	8
	.align		4
        /*0000*/ 	.word	0x00000000
	.align		4
        /*0004*/ 	.word	0xffffffff
	.align		4
        /*0008*/ 	.word	index@(_ZN7cutlass13device_kernelINS_4gemm6kernel13GemmUniversalIN4cute5tupleIJiiiiEEENS1_10collective13CollectiveMmaINS1_46MainloopSm100TmaUmmaWarpSpecializedBlockScaledILi7ELi2ELi2ENS5_IJNS4_1CILi1EEENSA_ILi4EEESB_EEEEENS5_IJNSA_ILi128EEENSA_ILi64EEENSA_ILi256EEEEEENS5_IJNS_12float_e2m1_tENS_13float_ue8m0_tEEEENS5_IJNS5_IJlSB_lEEENS4_6LayoutINS5_IJNS5_IJNS5_IJNSA_ILi32EEESC_EEEiEEESQ_NS5_IJSB_iEEEEEENS5_IJNS5_IJNS5_IJNSA_ILi16EEESC_EEEiEEENS5_IJNS5_IJNSA_ILi0EEESB_EEENSA_ILi512EEEEEENS5_IJSW_iEEEEEEEEEEESL_S13_NS4_8TiledMMAINS4_8MMA_AtomIJNS4_17SM100_MMA_MXF4_SSISJ_SJ_fSK_Li128ELi64ELi32ELNS4_4UMMA5MajorE0ELS18_0ELNS17_7ScaleInE0ELS19_0EEEEEENSN_INS5_IJSB_SB_SB_EEENS5_IJSW_SW_SW_EEEEENS5_IJNS4_10UnderscoreES1F_S1F_EEEEENS5_IJNS4_23SM90_TMA_LOAD_MULTICASTES1I_EEENS5_IJNS4_14ComposedLayoutINS4_7SwizzleILi3ELi4ELi3EEENS4_18smem_ptr_flag_bitsILi4EEENSN_INS5_IJNSA_ILi8EEESH_EEENS5_IJSH_SB_EEEEEEENSN_INS5_IJNS5_IJNS5_IJSP_SB_EEENS5_IJSO_NSA_ILi2EEEEEEEEESB_NS5_IJS1V_S1V_EEEEEENS5_IJNS5_IJNS5_IJSU_SY_EEESX_EEESW_NS5_IJS1V_SY_EEEEEEEEEEEvNS4_8identityENS5_IJNS4_13SM90_TMA_LOADES27_EEES25_vS26_EENS_8epilogue10collective18CollectiveEpilogueINS2A_23Sm100TmaWarpSpecializedILi3ELi2ELi32ELb1ELb0EEEJSI_NS5_IJNSN_ISF_SB_EENSN_ISO_SB_EEEEENS_10bfloat16_tESM_S2I_SM_NS2A_6fusion15FusionCallbacksIS2E_NS2J_17LinearCombinationIS2I_fS2I_fLNS_15FloatRoundStyleE2EEESI_S2H_JEEENS4_5SM1004TMEM4LOAD26SM100_TMEM_LOAD_32dp32b32xES27_NS1K_INS1L_ILi2ELi4ELi3EEENS1N_ILi16EEENSN_INS5_IJS1P_SO_EEENS5_IJSO_SB_EEEEEEENS4_39AutoVectorizingCopyWithAssumedAlignmentILi128EEENS4_14SM90_TMA_STOREES2Y_S30_S30_EEEvvEEEEvNT_6ParamsE)
	.align		4
        /*000c*/ 	.word	index@(__assertfail)
	.align		4
        /*0010*/ 	.word	0x00000000
	.align		4
        /*0014*/ 	.word	0xfffffffe
	.align		4
        /*0018*/ 	.word	0x00000000
	.align		4
        /*001c*/ 	.word	0xfffffffd
	.align		4
        /*0020*/ 	.word	0x00000000
	.align		4
        /*0024*/ 	.word	0xfffffffc


//--------------------- .nv.constant4             --------------------------
	.section	.nv.constant4,"a",@progbits
	.align	8
	.align		8
.nv.constant4:
        /*0000*/ 	.dword	__assertfail
	.align		8
        /*0008*/ 	.dword	__unnamed_1
	.align		8
        /*0010*/ 	.dword	__unnamed_2
	.align		8
        /*0018*/ 	.dword	_ZN40_INTERNAL_ebac1a66_4_k_cu_7f883c0e_222104cuda3std3__45__cpo5beginE
	.align		8
        /*0020*/ 	.dword	_ZN40_INTERNAL_ebac1a66_4_k_cu_7f883c0e_222104cuda3std3__45__cpo3endE
	.align		8
        /*0028*/ 	.dword	_ZN40_INTERNAL_ebac1a66_4_k_cu_7f883c0e_222104cuda3std3__45__cpo6cbeginE
	.align		8
        /*0030*/ 	.dword	_ZN40_INTERNAL_ebac1a66_4_k_cu_7f883c0e_222104cuda3std3__45__cpo4cendE
	.align		8
        /*0038*/ 	.dword	_ZN40_INTERNAL_ebac1a66_4_k_cu_7f883c0e_222104cuda3std3__442_GLOBAL__N__ebac1a66_4_k_cu_7f883c0e_222106ignoreE
	.align		8
        /*0040*/ 	.dword	_ZN40_INTERNAL_ebac1a66_4_k_cu_7f883c0e_222104cuda3std3__419piecewise_constructE
	.align		8
        /*0048*/ 	.dword	_ZN40_INTERNAL_ebac1a66_4_k_cu_7f883c0e_222104cuda3std3__48in_placeE
	.align		8
        /*0050*/ 	.dword	_ZN40_INTERNAL_ebac1a66_4_k_cu_7f883c0e_222104cuda3std6ranges3__45__cpo4swapE
	.align		8
        /*0058*/ 	.dword	_ZN40_INTERNAL_ebac1a66_4_k_cu_7f883c0e_222104cuda3std6ranges3__45__cpo9iter_moveE
	.align		8
        /*0060*/ 	.dword	_ZN40_INTERNAL_ebac1a66_4_k_cu_7f883c0e_222104cute7productE
	.align		8
        /*0068*/ 	.dword	_ZN40_INTERNAL_ebac1a66_4_k_cu_7f883c0e_222104cute1_E
	.align		8
        /*0070*/ 	.dword	$str$25
	.align		8
        /*0078*/ 	.dword	$str$26
	.align		8
        /*0080*/ 	.dword	$str$29
	.align		8
        /*0088*/ 	.dword	$str$30


//--------------------- .text._ZN7cutlass13device_kernelINS_4gemm6kernel13GemmUniversalIN4cute5tupleIJiiiiEEENS1_10collective13CollectiveMmaINS1_46MainloopSm100TmaUmmaWarpSpecializedBlockScaledILi7ELi2ELi2ENS5_IJNS4_1CILi1EEENSA_ILi4EEESB_EEEEENS5_IJNSA_ILi128EEENSA_ILi64EEENSA_ILi256EEEEEENS5_IJNS_12float_e2m1_tENS_13float_ue8m0_tEEEENS5_IJNS5_IJlSB_lEEENS4_6LayoutINS5_IJNS5_IJNS5_IJNSA_ILi32EEESC_EEEiEEESQ_NS5_IJSB_iEEEEEENS5_IJNS5_IJNS5_IJNSA_ILi16EEESC_EEEiEEENS5_IJNS5_IJNSA_ILi0EEESB_EEENSA_ILi512EEEEEENS5_IJSW_iEEEEEEEEEEESL_S13_NS4_8TiledMMAINS4_8MMA_AtomIJNS4_17SM100_MMA_MXF4_SSISJ_SJ_fSK_Li128ELi64ELi32ELNS4_4UMMA5MajorE0ELS18_0ELNS17_7ScaleInE0ELS19_0EEEEEENSN_INS5_IJSB_SB_SB_EEENS5_IJSW_SW_SW_EEEEENS5_IJNS4_10UnderscoreES1F_S1F_EEEEENS5_IJNS4_23SM90_TMA_LOAD_MULTICASTES1I_EEENS5_IJNS4_14ComposedLayoutINS4_7SwizzleILi3ELi4ELi3EEENS4_18smem_ptr_flag_bitsILi4EEENSN_INS5_IJNSA_ILi8EEESH_EEENS5_IJSH_SB_EEEEEEENSN_INS5_IJNS5_IJNS5_IJSP_SB_EEENS5_IJSO_NSA_ILi2EEEEEEEEESB_NS5_IJS1V_S1V_EEEEEENS5_IJNS5_IJNS5_IJSU_SY_EEESX_EEESW_NS5_IJS1V_SY_EEEEEEEEEEEvNS4_8identityENS5_IJNS4_13SM90_TMA_LOADES27_EEES25_vS26_EENS_8epilogue10collective18CollectiveEpilogueINS2A_23Sm100TmaWarpSpecializedILi3ELi2ELi32ELb1ELb0EEEJSI_NS5_IJNSN_ISF_SB_EENSN_ISO_SB_EEEEENS_10bfloat16_tESM_S2I_SM_NS2A_6fusion15FusionCallbacksIS2E_NS2J_17LinearCombinationIS2I_fS2I_fLNS_15FloatRoundStyleE2EEESI_S2H_JEEENS4_5SM1004TMEM4LOAD26SM100_TMEM_LOAD_32dp32b32xES27_NS1K_INS1L_ILi2ELi4ELi3EEENS1N_ILi16EEENSN_INS5_IJS1P_SO_EEENS5_IJSO_SB_EEEEEEENS4_39AutoVectorizingCopyWithAssumedAlignmentILi128EEENS4_14SM90_TMA_STOREES2Y_S30_S30_EEEvvEEEEvNT_6ParamsE --------------------------
	.section	.text._ZN7cutlass13device_kernelINS_4gemm6kernel13GemmUniversalIN4cute5tupleIJiiiiEEENS1_10collective13CollectiveMmaINS1_46MainloopSm100TmaUmmaWarpSpecializedBlockScaledILi7ELi2ELi2ENS5_IJNS4_1CILi1EEENSA_ILi4EEESB_EEEEENS5_IJNSA_ILi128EEENSA_ILi64EEENSA_ILi256EEEEEENS5_IJNS_12float_e2m1_tENS_13float_ue8m0_tEEEENS5_IJNS5_IJlSB_lEEENS4_6LayoutINS5_IJNS5_IJNS5_IJNSA_ILi32EEESC_EEEiEEESQ_NS5_IJSB_iEEEEEENS5_IJNS5_IJNS5_IJNSA_ILi16EEESC_EEEiEEENS5_IJNS5_IJNSA_ILi0EEESB_EEENSA_ILi512EEEEEENS5_IJSW_iEEEEEEEEEEESL_S13_NS4_8TiledMMAINS4_8MMA_AtomIJNS4_17SM100_MMA_MXF4_SSISJ_SJ_fSK_Li128ELi64ELi32ELNS4_4UMMA5MajorE0ELS18_0ELNS17_7ScaleInE0ELS19_0EEEEEENSN_INS5_IJSB_SB_SB_EEENS5_IJSW_SW_SW_EEEEENS5_IJNS4_10UnderscoreES1F_S1F_EEEEENS5_IJNS4_23SM90_TMA_LOAD_MULTICASTES1I_EEENS5_IJNS4_14ComposedLayoutINS4_7SwizzleILi3ELi4ELi3EEENS4_18smem_ptr_flag_bitsILi4EEENSN_INS5_IJNSA_ILi8EEESH_EEENS5_IJSH_SB_EEEEEEENSN_INS5_IJNS5_IJNS5_IJSP_SB_EEENS5_IJSO_NSA_ILi2EEEEEEEEESB_NS5_IJS1V_S1V_EEEEEENS5_IJNS5_IJNS5_IJSU_SY_EEESX_EEESW_NS5_IJS1V_SY_EEEEEEEEEEEvNS4_8identityENS5_IJNS4_13SM90_TMA_LOADES27_EEES25_vS26_EENS_8epilogue10collective18CollectiveEpilogueINS2A_23Sm100TmaWarpSpecializedILi3ELi2ELi32ELb1ELb0EEEJSI_NS5_IJNSN_ISF_SB_EENSN_ISO_SB_EEEEENS_10bfloat16_tESM_S2I_SM_NS2A_6fusion15FusionCallbacksIS2E_NS2J_17LinearCombinationIS2I_fS2I_fLNS_15FloatRoundStyleE2EEESI_S2H_JEEENS4_5SM1004TMEM4LOAD26SM100_TMEM_LOAD_32dp32b32xES27_NS1K_INS1L_ILi2ELi4ELi3EEENS1N_ILi16EEENSN_INS5_IJS1P_SO_EEENS5_IJSO_SB_EEEEEEENS4_39AutoVectorizingCopyWithAssumedAlignmentILi128EEENS4_14SM90_TMA_STOREES2Y_S30_S30_EEEvvEEEEvNT_6ParamsE,"ax",@progbits
	.align	128
.text._ZN7cutlass13device_kernelINS_4gemm6kernel13GemmUniversalIN4cute5tupleIJiiiiEEENS1_10collective13CollectiveMmaINS1_46MainloopSm100TmaUmmaWarpSpecializedBlockScaledILi7ELi2ELi2ENS5_IJNS4_1CILi1EEENSA_ILi4EEESB_EEEEENS5_IJNSA_ILi128EEENSA_ILi64EEENSA_ILi256EEEEEENS5_IJNS_12float_e2m1_tENS_13float_ue8m0_tEEEENS5_IJNS5_IJlSB_lEEENS4_6LayoutINS5_IJNS5_IJNS5_IJNSA_ILi32EEESC_EEEiEEESQ_NS5_IJSB_iEEEEEENS5_IJNS5_IJNS5_IJNSA_ILi16EEESC_EEEiEEENS5_IJNS5_IJNSA_ILi0EEESB_EEENSA_ILi512EEEEEENS5_IJSW_iEEEEEEEEEEESL_S13_NS4_8TiledMMAINS4_8MMA_AtomIJNS4_17SM100_MMA_MXF4_SSISJ_SJ_fSK_Li128ELi64ELi32ELNS4_4UMMA5MajorE0ELS18_0ELNS17_7ScaleInE0ELS19_0EEEEEENSN_INS5_IJSB_SB_SB_EEENS5_IJSW_SW_SW_EEEEENS5_IJNS4_10UnderscoreES1F_S1F_EEEEENS5_IJNS4_23SM90_TMA_LOAD_MULTICASTES1I_EEENS5_IJNS4_14ComposedLayoutINS4_7SwizzleILi3ELi4ELi3EEENS4_18smem_ptr_flag_bitsILi4EEENSN_INS5_IJNSA_ILi8EEESH_EEENS5_IJSH_SB_EEEEEEENSN_INS5_IJNS5_IJNS5_IJSP_SB_EEENS5_IJSO_NSA_ILi2EEEEEEEEESB_NS5_IJS1V_S1V_EEEEEENS5_IJNS5_IJNS5_IJSU_SY_EEESX_EEESW_NS5_IJS1V_SY_EEEEEEEEEEEvNS4_8identityENS5_IJNS4_13SM90_TMA_LOADES27_EEES25_vS26_EENS_8epilogue10collective18CollectiveEpilogueINS2A_23Sm100TmaWarpSpecializedILi3ELi2ELi32ELb1ELb0EEEJSI_NS5_IJNSN_ISF_SB_EENSN_ISO_SB_EEEEENS_10bfloat16_tESM_S2I_SM_NS2A_6fusion15FusionCallbacksIS2E_NS2J_17LinearCombinationIS2I_fS2I_fLNS_15FloatRoundStyleE2EEESI_S2H_JEEENS4_5SM1004TMEM4LOAD26SM100_TMEM_LOAD_32dp32b32xES27_NS1K_INS1L_ILi2ELi4ELi3EEENS1N_ILi16EEENSN_INS5_IJS1P_SO_EEENS5_IJSO_SB_EEEEEEENS4_39AutoVectorizingCopyWithAssumedAlignmentILi128EEENS4_14SM90_TMA_STOREES2Y_S30_S30_EEEvvEEEEvNT_6ParamsE:
        .type           _ZN7cutlass13device_kernelINS_4gemm6kernel13GemmUniversalIN4cute5tupleIJiiiiEEENS1_10collective13CollectiveMmaINS1_46MainloopSm100TmaUmmaWarpSpecializedBlockScaledILi7ELi2ELi2ENS5_IJNS4_1CILi1EEENSA_ILi4EEESB_EEEEENS5_IJNSA_ILi128EEENSA_ILi64EEENSA_ILi256EEEEEENS5_IJNS_12float_e2m1_tENS_13float_ue8m0_tEEEENS5_IJNS5_IJlSB_lEEENS4_6LayoutINS5_IJNS5_IJNS5_IJNSA_ILi32EEESC_EEEiEEESQ_NS5_IJSB_iEEEEEENS5_IJNS5_IJNS5_IJNSA_ILi16EEESC_EEEiEEENS5_IJNS5_IJNSA_ILi0EEESB_EEENSA_ILi512EEEEEENS5_IJSW_iEEEEEEEEEEESL_S13_NS4_8TiledMMAINS4_8MMA_AtomIJNS4_17SM100_MMA_MXF4_SSISJ_SJ_fSK_Li128ELi64ELi32ELNS4_4UMMA5MajorE0ELS18_0ELNS17_7ScaleInE0ELS19_0EEEEEENSN_INS5_IJSB_SB_SB_EEENS5_IJSW_SW_SW_EEEEENS5_IJNS4_10UnderscoreES1F_S1F_EEEEENS5_IJNS4_23SM90_TMA_LOAD_MULTICASTES1I_EEENS5_IJNS4_14ComposedLayoutINS4_7SwizzleILi3ELi4ELi3EEENS4_18smem_ptr_flag_bitsILi4EEENSN_INS5_IJNSA_ILi8EEESH_EEENS5_IJSH_SB_EEEEEEENSN_INS5_IJNS5_IJNS5_IJSP_SB_EEENS5_IJSO_NSA_ILi2EEEEEEEEESB_NS5_IJS1V_S1V_EEEEEENS5_IJNS5_IJNS5_IJSU_SY_EEESX_EEESW_NS5_IJS1V_SY_EEEEEEEEEEEvNS4_8identityENS5_IJNS4_13SM90_TMA_LOADES27_EEES25_vS26_EENS_8epilogue10collective18CollectiveEpilogueINS2A_23Sm100TmaWarpSpecializedILi3ELi2ELi32ELb1ELb0EEEJSI_NS5_IJNSN_ISF_SB_EENSN_ISO_SB_EEEEENS_10bfloat16_tESM_S2I_SM_NS2A_6fusion15FusionCallbacksIS2E_NS2J_17LinearCombinationIS2I_fS2I_fLNS_15FloatRoundStyleE2EEESI_S2H_JEEENS4_5SM1004TMEM4LOAD26SM100_TMEM_LOAD_32dp32b32xES27_NS1K_INS1L_ILi2ELi4ELi3EEENS1N_ILi16EEENSN_INS5_IJS1P_SO_EEENS5_IJSO_SB_EEEEEEENS4_39AutoVectorizingCopyWithAssumedAlignmentILi128EEENS4_14SM90_TMA_STOREES2Y_S30_S30_EEEvvEEEEvNT_6ParamsE,@function
        .size           _ZN7cutlass13device_kernelINS_4gemm6kernel13GemmUniversalIN4cute5tupleIJiiiiEEENS1_10collective13CollectiveMmaINS1_46MainloopSm100TmaUmmaWarpSpecializedBlockScaledILi7ELi2ELi2ENS5_IJNS4_1CILi1EEENSA_ILi4EEESB_EEEEENS5_IJNSA_ILi128EEENSA_ILi64EEENSA_ILi256EEEEEENS5_IJNS_12float_e2m1_tENS_13float_ue8m0_tEEEENS5_IJNS5_IJlSB_lEEENS4_6LayoutINS5_IJNS5_IJNS5_IJNSA_ILi32EEESC_EEEiEEESQ_NS5_IJSB_iEEEEEENS5_IJNS5_IJNS5_IJNSA_ILi16EEESC_EEEiEEENS5_IJNS5_IJNSA_ILi0EEESB_EEENSA_ILi512EEEEEENS5_IJSW_iEEEEEEEEEEESL_S13_NS4_8TiledMMAINS4_8MMA_AtomIJNS4_17SM100_MMA_MXF4_SSISJ_SJ_fSK_Li128ELi64ELi32ELNS4_4UMMA5MajorE0ELS18_0ELNS17_7ScaleInE0ELS19_0EEEEEENSN_INS5_IJSB_SB_SB_EEENS5_IJSW_SW_SW_EEEEENS5_IJNS4_10UnderscoreES1F_S1F_EEEEENS5_IJNS4_23SM90_TMA_LOAD_MULTICASTES1I_EEENS5_IJNS4_14ComposedLayoutINS4_7SwizzleILi3ELi4ELi3EEENS4_18smem_ptr_flag_bitsILi4EEENSN_INS5_IJNSA_ILi8EEESH_EEENS5_IJSH_SB_EEEEEEENSN_INS5_IJNS5_IJNS5_IJSP_SB_EEENS5_IJSO_NSA_ILi2EEEEEEEEESB_NS5_IJS1V_S1V_EEEEEENS5_IJNS5_IJNS5_IJSU_SY_EEESX_EEESW_NS5_IJS1V_SY_EEEEEEEEEEEvNS4_8identityENS5_IJNS4_13SM90_TMA_LOADES27_EEES25_vS26_EENS_8epilogue10collective18CollectiveEpilogueINS2A_23Sm100TmaWarpSpecializedILi3ELi2ELi32ELb1ELb0EEEJSI_NS5_IJNSN_ISF_SB_EENSN_ISO_SB_EEEEENS_10bfloat16_tESM_S2I_SM_NS2A_6fusion15FusionCallbacksIS2E_NS2J_17LinearCombinationIS2I_fS2I_fLNS_15FloatRoundStyleE2EEESI_S2H_JEEENS4_5SM1004TMEM4LOAD26SM100_TMEM_LOAD_32dp32b32xES27_NS1K_INS1L_ILi2ELi4ELi3EEENS1N_ILi16EEENSN_INS5_IJS1P_SO_EEENS5_IJSO_SB_EEEEEEENS4_39AutoVectorizingCopyWithAssumedAlignmentILi128EEENS4_14SM90_TMA_STOREES2Y_S30_S30_EEEvvEEEEvNT_6ParamsE,(.L_x_170 - _ZN7cutlass13device_kernelINS_4gemm6kernel13GemmUniversalIN4cute5tupleIJiiiiEEENS1_10collective13CollectiveMmaINS1_46MainloopSm100TmaUmmaWarpSpecializedBlockScaledILi7ELi2ELi2ENS5_IJNS4_1CILi1EEENSA_ILi4EEESB_EEEEENS5_IJNSA_ILi128EEENSA_ILi64EEENSA_ILi256EEEEEENS5_IJNS_12float_e2m1_tENS_13float_ue8m0_tEEEENS5_IJNS5_IJlSB_lEEENS4_6LayoutINS5_IJNS5_IJNS5_IJNSA_ILi32EEESC_EEEiEEESQ_NS5_IJSB_iEEEEEENS5_IJNS5_IJNS5_IJNSA_ILi16EEESC_EEEiEEENS5_IJNS5_IJNSA_ILi0EEESB_EEENSA_ILi512EEEEEENS5_IJSW_iEEEEEEEEEEESL_S13_NS4_8TiledMMAINS4_8MMA_AtomIJNS4_17SM100_MMA_MXF4_SSISJ_SJ_fSK_Li128ELi64ELi32ELNS4_4UMMA5MajorE0ELS18_0ELNS17_7ScaleInE0ELS19_0EEEEEENSN_INS5_IJSB_SB_SB_EEENS5_IJSW_SW_SW_EEEEENS5_IJNS4_10UnderscoreES1F_S1F_EEEEENS5_IJNS4_23SM90_TMA_LOAD_MULTICASTES1I_EEENS5_IJNS4_14ComposedLayoutINS4_7SwizzleILi3ELi4ELi3EEENS4_18smem_ptr_flag_bitsILi4EEENSN_INS5_IJNSA_ILi8EEESH_EEENS5_IJSH_SB_EEEEEEENSN_INS5_IJNS5_IJNS5_IJSP_SB_EEENS5_IJSO_NSA_ILi2EEEEEEEEESB_NS5_IJS1V_S1V_EEEEEENS5_IJNS5_IJNS5_IJSU_SY_EEESX_EEESW_NS5_IJS1V_SY_EEEEEEEEEEEvNS4_8identityENS5_IJNS4_13SM90_TMA_LOADES27_EEES25_vS26_EENS_8epilogue10collective18CollectiveEpilogueINS2A_23Sm100TmaWarpSpecializedILi3ELi2ELi32ELb1ELb0EEEJSI_NS5_IJNSN_ISF_SB_EENSN_ISO_SB_EEEEENS_10bfloat16_tESM_S2I_SM_NS2A_6fusion15FusionCallbacksIS2E_NS2J_17LinearCombinationIS2I_fS2I_fLNS_15FloatRoundStyleE2EEESI_S2H_JEEENS4_5SM1004TMEM4LOAD26SM100_TMEM_LOAD_32dp32b32xES27_NS1K_INS1L_ILi2ELi4ELi3EEENS1N_ILi16EEENSN_INS5_IJS1P_SO_EEENS5_IJSO_SB_EEEEEEENS4_39AutoVectorizingCopyWithAssumedAlignmentILi128EEENS4_14SM90_TMA_STOREES2Y_S30_S30_EEEvvEEEEvNT_6ParamsE)
        .other          _ZN7cutlass13device_kernelINS_4gemm6kernel13GemmUniversalIN4cute5tupleIJiiiiEEENS1_10collective13CollectiveMmaINS1_46MainloopSm100TmaUmmaWarpSpecializedBlockScaledILi7ELi2ELi2ENS5_IJNS4_1CILi1EEENSA_ILi4EEESB_EEEEENS5_IJNSA_ILi128EEENSA_ILi64EEENSA_ILi256EEEEEENS5_IJNS_12float_e2m1_tENS_13float_ue8m0_tEEEENS5_IJNS5_IJlSB_lEEENS4_6LayoutINS5_IJNS5_IJNS5_IJNSA_ILi32EEESC_EEEiEEESQ_NS5_IJSB_iEEEEEENS5_IJNS5_IJNS5_IJNSA_ILi16EEESC_EEEiEEENS5_IJNS5_IJNSA_ILi0EEESB_EEENSA_ILi512EEEEEENS5_IJSW_iEEEEEEEEEEESL_S13_NS4_8TiledMMAINS4_8MMA_AtomIJNS4_17SM100_MMA_MXF4_SSISJ_SJ_fSK_Li128ELi64ELi32ELNS4_4UMMA5MajorE0ELS18_0ELNS17_7ScaleInE0ELS19_0EEEEEENSN_INS5_IJSB_SB_SB_EEENS5_IJSW_SW_SW_EEEEENS5_IJNS4_10UnderscoreES1F_S1F_EEEEENS5_IJNS4_23SM90_TMA_LOAD_MULTICASTES1I_EEENS5_IJNS4_14ComposedLayoutINS4_7SwizzleILi3ELi4ELi3EEENS4_18smem_ptr_flag_bitsILi4EEENSN_INS5_IJNSA_ILi8EEESH_EEENS5_IJSH_SB_EEEEEEENSN_INS5_IJNS5_IJNS5_IJSP_SB_EEENS5_IJSO_NSA_ILi2EEEEEEEEESB_NS5_IJS1V_S1V_EEEEEENS5_IJNS5_IJNS5_IJSU_SY_EEESX_EEESW_NS5_IJS1V_SY_EEEEEEEEEEEvNS4_8identityENS5_IJNS4_13SM90_TMA_LOADES27_EEES25_vS26_EENS_8epilogue10collective18CollectiveEpilogueINS2A_23Sm100TmaWarpSpecializedILi3ELi2ELi32ELb1ELb0EEEJSI_NS5_IJNSN_ISF_SB_EENSN_ISO_SB_EEEEENS_10bfloat16_tESM_S2I_SM_NS2A_6fusion15FusionCallbacksIS2E_NS2J_17LinearCombinationIS2I_fS2I_fLNS_15FloatRoundStyleE2EEESI_S2H_JEEENS4_5SM1004TMEM4LOAD26SM100_TMEM_LOAD_32dp32b32xES27_NS1K_INS1L_ILi2ELi4ELi3EEENS1N_ILi16EEENSN_INS5_IJS1P_SO_EEENS5_IJSO_SB_EEEEEEENS4_39AutoVectorizingCopyWithAssumedAlignmentILi128EEENS4_14SM90_TMA_STOREES2Y_S30_S30_EEEvvEEEEvNT_6ParamsE,@"STO_CUDA_ENTRY STV_DEFAULT"
_ZN7cutlass13device_kernelINS_4gemm6kernel13GemmUniversalIN4cute5tupleIJiiiiEEENS1_10collective13CollectiveMmaINS1_46MainloopSm100TmaUmmaWarpSpecializedBlockScaledILi7ELi2ELi2ENS5_IJNS4_1CILi1EEENSA_ILi4EEESB_EEEEENS5_IJNSA_ILi128EEENSA_ILi64EEENSA_ILi256EEEEEENS5_IJNS_12float_e2m1_tENS_13float_ue8m0_tEEEENS5_IJNS5_IJlSB_lEEENS4_6LayoutINS5_IJNS5_IJNS5_IJNSA_ILi32EEESC_EEEiEEESQ_NS5_IJSB_iEEEEEENS5_IJNS5_IJNS5_IJNSA_ILi16EEESC_EEEiEEENS5_IJNS5_IJNSA_ILi0EEESB_EEENSA_ILi512EEEEEENS5_IJSW_iEEEEEEEEEEESL_S13_NS4_8TiledMMAINS4_8MMA_AtomIJNS4_17SM100_MMA_MXF4_SSISJ_SJ_fSK_Li128ELi64ELi32ELNS4_4UMMA5MajorE0ELS18_0ELNS17_7ScaleInE0ELS19_0EEEEEENSN_INS5_IJSB_SB_SB_EEENS5_IJSW_SW_SW_EEEEENS5_IJNS4_10UnderscoreES1F_S1F_EEEEENS5_IJNS4_23SM90_TMA_LOAD_MULTICASTES1I_EEENS5_IJNS4_14ComposedLayoutINS4_7SwizzleILi3ELi4ELi3EEENS4_18smem_ptr_flag_bitsILi4EEENSN_INS5_IJNSA_ILi8EEESH_EEENS5_IJSH_SB_EEEEEEENSN_INS5_IJNS5_IJNS5_IJSP_SB_EEENS5_IJSO_NSA_ILi2EEEEEEEEESB_NS5_IJS1V_S1V_EEEEEENS5_IJNS5_IJNS5_IJSU_SY_EEESX_EEESW_NS5_IJS1V_SY_EEEEEEEEEEEvNS4_8identityENS5_IJNS4_13SM90_TMA_LOADES27_EEES25_vS26_EENS_8epilogue10collective18CollectiveEpilogueINS2A_23Sm100TmaWarpSpecializedILi3ELi2ELi32ELb1ELb0EEEJSI_NS5_IJNSN_ISF_SB_EENSN_ISO_SB_EEEEENS_10bfloat16_tESM_S2I_SM_NS2A_6fusion15FusionCallbacksIS2E_NS2J_17LinearCombinationIS2I_fS2I_fLNS_15FloatRoundStyleE2EEESI_S2H_JEEENS4_5SM1004TMEM4LOAD26SM100_TMEM_LOAD_32dp32b32xES27_NS1K_INS1L_ILi2ELi4ELi3EEENS1N_ILi16EEENSN_INS5_IJS1P_SO_EEENS5_IJSO_SB_EEEEEEENS4_39AutoVectorizingCopyWithAssumedAlignmentILi128EEENS4_14SM90_TMA_STOREES2Y_S30_S30_EEEvvEEEEvNT_6ParamsE:
[----:B------:R-:W1:Y:S01]  /*0000*/  LDC R1, c[0x0][0x37c] ;  /* 0x0000df00ff017b82 */ /* 0x000e620000000800 */
[----:B------:R-:W2:Y:S01]  /*0010*/  S2R R93, SR_TID.X ;  /* 0x00000000005d7919 */ /* 0x000ea20000002100 */
[----:B------:R-:W3:Y:S01]  /*0020*/  LDCU.64 UR4, c[0x0][0xc90] ;  /* 0x00019200ff0477ac */ /* 0x000ee20008000a00 */
[----:B------:R-:W-:Y:S02]  /*0030*/  PRMT R88, RZ, 0x7610, R88 ;  /* 0x00007610ff587816 */ /* 0x000fe40000000058 */
[----:B------:R-:W-:Y:S01]  /*0040*/  ELECT P6, URZ, PT ;  /* 0x0000000000ff782f */ /* 0x000fe200038c0000 */
[----:B------:R-:W4:Y:S01]  /*0050*/  LDCU.64 UR46, c[0x0][0x358] ;  /* 0x00006b00ff2e77ac */ /* 0x000f220008000a00 */
[----:B---3--:R-:W-:-:S04]  /*0060*/  UISETP.NE.U32.AND UP0, UPT, UR4, URZ, UPT ;  /* 0x000000ff0400728c */ /* 0x008fc8000bf05070 */
[----:B------:R-:W-:Y:S01]  /*0070*/  UISETP.NE.AND.EX UP0, UPT, UR5, URZ, UPT, UP0 ;  /* 0x000000ff0500728c */ /* 0x000fe2000bf05300 */
[----:B--2---:R-:W-:-:S05]  /*0080*/  SHF.R.U32.HI R92, RZ, 0x5, R93 ;  /* 0x00000005ff5c7819 */ /* 0x004fca000001165d */
[----:B------:R-:W2:Y:S02]  /*0090*/  SHFL.IDX PT, R0, R92, RZ, 0x1f ;  /* 0x00001fff5c007589 */ /* 0x000ea400000e0000 */
[----:B--2---:R-:W-:Y:S01]  /*00a0*/  R2UR UR8, R0 ;  /* 0x00000000000872ca */ /* 0x004fe200000e0000 */
[----:B-1--4-:R-:W-:-:S14]  /*00b0*/  BRA.U UP0, `(.L_x_0) ;  /* 0x00000001002c7547 */ /* 0x012fdc000b800000 */
[----:B------:R-:W1:Y:S02]  /*00c0*/  LDCU.64 UR6, c[0x0][0xc88] ;  /* 0x00019100ff0677ac */ /* 0x000e640008000a00 */
[----:B-1----:R-:W-:-:S04]  /*00d0*/  UISETP.NE.U32.AND UP0, UPT, UR6, URZ, UPT ;  /* 0x000000ff0600728c */ /* 0x002fc8000bf05070 */
[----:B------:R-:W-:-:S09]  /*00e0*/  UISETP.NE.AND.EX UP0, UPT, UR7, URZ, UPT, UP0 ;  /* 0x000000ff0700728c */ /* 0x000fd2000bf05300 */
[----:B------:R-:W-:Y:S05]  /*00f0*/  BRA.U !UP0, `(.L_x_1) ;  /* 0x0000000108107547 */ /* 0x000fea000b800000 */
[----:B------:R-:W1:Y:S02]  /*0100*/  LDC.64 R2, c[0x0][0xc88] ;  /* 0x00032200ff027b82 */ /* 0x000e640000000a00 */
[----:B-1----:R1:W5:Y:S01]  /*0110*/  LDG.E R49, desc[UR46][R2.64] ;  /* 0x0000002e02317981 */ /* 0x002362000c1e1900 */
[----:B------:R-:W-:Y:S01]  /*0120*/  HFMA2 R88, -RZ, RZ, 0, 5.9604644775390625e-08 ;  /* 0x00000001ff587431 */ /* 0x000fe200000001ff */
[----:B------:R-:W-:Y:S05]  /*0130*/  BRA `(.L_x_0) ;  /* 0x00000000000c7947 */ /* 0x000fea0003800000 */
.L_x_1:
[----:B------:R-:W1:Y:S01]  /*0140*/  LDCU UR6, c[0x0][0xc80] ;  /* 0x00019000ff0677ac */ /* 0x000e620008000800 */
[----:B------:R-:W-:Y:S01]  /*0150*/  HFMA2 R88, -RZ, RZ, 0, 5.9604644775390625e-08 ;  /* 0x00000001ff587431 */ /* 0x000fe200000001ff */
[----:B-1----:R-:W-:-:S07]  /*0160*/  MOV R49, UR6 ;  /* 0x0000000600317c02 */ /* 0x002fce0008000f00 */
.L_x_0:
[----:B------:R-:W2:Y:S02]  /*0170*/  LDCU.64 UR6, c[0x0][0xcb0] ;  /* 0x00019600ff0677ac */ /* 0x000ea40008000a00 */
[----:B--2---:R-:W-:-:S04]  /*0180*/  UISETP.NE.U32.AND UP0, UPT, UR6, URZ, UPT ;  /* 0x000000ff0600728c */ /* 0x004fc8000bf05070 */
[----:B------:R-:W-:-:S09]  /*0190*/  UISETP.NE.AND.EX UP0, UPT, UR7, URZ, UPT, UP0 ;  /* 0x000000ff0700728c */ /* 0x000fd2000bf05300 */
[----:B------:R-:W-:Y:S05]  /*01a0*/  BRA.U UP0, `(.L_x_2) ;  /* 0x0000000100247547 */ /* 0x000fea000b800000 */
[----:B------:R-:W2:Y:S02]  /*01b0*/  LDCU.64 UR6, c[0x0][0xca8] ;  /* 0x00019500ff0677ac */ /* 0x000ea40008000a00 */
[----:B--2---:R-:W-:-:S04]  /*01c0*/  UISETP.NE.U32.AND UP0, UPT, UR6, URZ, UPT ;  /* 0x000000ff0600728c */ /* 0x004fc8000bf05070 */
[----:B------:R-:W-:-:S09]  /*01d0*/  UISETP.NE.AND.EX UP0, UPT, UR7, URZ, UPT, UP0 ;  /* 0x000000ff0700728c */ /* 0x000fd2000bf05300 */
[----:B------:R-:W-:Y:S05]  /*01e0*/  BRA.U !UP0, `(.L_x_3) ;  /* 0x00000001080c7547 */ /* 0x000fea000b800000 */
[----:B-1----:R-:W1:Y:S02]  /*01f0*/  LDC.64 R2, c[0x0][0xca8] ;  /* 0x00032a00ff027b82 */ /* 0x002e640000000a00 */
[----:B-1----:R2:W5:Y:S01]  /*0200*/  LDG.E R47, desc[UR46][R2.64] ;  /* 0x0000002e022f7981 */ /* 0x002562000c1e1900 */
[----:B------:R-:W-:Y:S05]  /*0210*/  BRA `(.L_x_2) ;  /* 0x0000000000087947 */ /* 0x000fea0003800000 */
.L_x_3:
[----:B------:R-:W2:Y:S02]  /*0220*/  LDCU UR6, c[0x0][0xca0] ;  /* 0x00019400ff0677ac */ /* 0x000ea40008000800 */
[----:B--2---:R-:W-:Y:S02]  /*0230*/  MOV R47, UR6 ;  /* 0x00000006002f7c02 */ /* 0x004fe40008000f00 */
.L_x_2:
[----:B------:R-:W-:Y:S01]  /*0240*/  IMAD.U32 R0, RZ, RZ, UR8 ;  /* 0x00000008ff007e24 */ /* 0x000fe2000f8e00ff */
[----:B------:R-:W-:Y:S04]  /*0250*/  BSSY.RECONVERGENT B0, `(.L_x_4) ;  /* 0x0000012000007945 */ /* 0x000fe80003800200 */
[C---:B------:R-:W-:Y:S02]  /*0260*/  ISETP.NE.OR P1, PT, R0.reuse, 0x1, !P6 ;  /* 0x000000010000780c */ /* 0x040fe40007725670 */
[----:B------:R-:W-:-:S11]  /*0270*/  ISETP.NE.OR P0, PT, R0, 0x3, !P6 ;  /* 0x000000030000780c */ /* 0x000fd60007705670 */
[----:B------:R-:W-:Y:S05]  /*0280*/  @P1 BRA `(.L_x_5) ;  /* 0x0000000000381947 */ /* 0x000fea0003800000 */
[----:B------:R-:W3:Y:S02]  /*0290*/  LDCU.64 UR6, c[0x0][0x348] ;  /* 0x00006900ff0677ac */ /* 0x000ee40008000a00 */
[----:B---3--:R-:W-:Y:S02]  /*02a0*/  UIADD3 UR14, UP3, UPT, UR6, 0x80, URZ ;  /* 0x00000080060e7890 */ /* 0x008fe4000ff7e0ff */
[----:B------:R-:W-:Y:S02]  /*02b0*/  UIADD3 UR12, UP2, UPT, UR6, 0x180, URZ ;  /* 0x00000180060c7890 */ /* 0x000fe4000ff5e0ff */
[----:B------:R-:W-:Y:S02]  /*02c0*/  UIADD3 UR10, UP1, UPT, UR6, 0x280, URZ ;  /* 0x00000280060a7890 */ /* 0x000fe4000ff3e0ff */
[----:B------:R-:W-:Y:S02]  /*02d0*/  UIADD3 UR6, UP0, UPT, UR6, 0x380, URZ ;  /* 0x0000038006067890 */ /* 0x000fe4000ff1e0ff */
[----:B------:R-:W-:-:S02]  /*02e0*/  UIADD3.X UR15, UPT, UPT, URZ, UR7, URZ, UP3, !UPT ;  /* 0x00000007ff0f7290 */ /* 0x000fc40009ffe4ff */
[----:B------:R-:W-:Y:S02]  /*02f0*/  UIADD3.X UR13, UPT, UPT, URZ, UR7, URZ, UP2, !UPT ;  /* 0x00000007ff0d7290 */ /* 0x000fe400097fe4ff */
[----:B------:R-:W-:Y:S02]  /*0300*/  UIADD3.X UR11, UPT, UPT, URZ, UR7, URZ, UP1, !UPT ;  /* 0x00000007ff0b7290 */ /* 0x000fe40008ffe4ff */
[----:B------:R-:W-:-:S03]  /*0310*/  UIADD3.X UR7, UPT, UPT, URZ, UR7, URZ, UP0, !UPT ;  /* 0x00000007ff077290 */ /* 0x000fc600087fe4ff */
[----:B------:R3:W-:Y:S02]  /*0320*/  UTMACCTL.PF [UR14] ;  /* 0x000000000e0079b9 */ /* 0x0007e40008040000 */
[----:B------:R3:W-:Y:S02]  /*0330*/  UTMACCTL.PF [UR12] ;  /* 0x000000000c0079b9 */ /* 0x0007e40008040000 */
[----:B------:R3:W-:Y:S02]  /*0340*/  UTMACCTL.PF [UR10] ;  /* 0x000000000a0079b9 */ /* 0x0007e40008040000 */
[----:B------:R3:W-:Y:S02]  /*0350*/  UTMACCTL.PF [UR6] ;  /* 0x00000000060079b9 */ /* 0x0007e40008040000 */
[----:B---3--:R-:W-:Y:S01]  /*0360*/  NOP ;  /* 0x0000000000007918 */ /* 0x008fe20000000000 */
.L_x_5:
[----:B------:R-:W-:Y:S05]  /*0370*/  BSYNC.RECONVERGENT B0 ;  /* 0x0000000000007941 */ /* 0x000fea0003800200 */
.L_x_4:
[----:B------:R-:W-:Y:S04]  /*0380*/  BSSY.RECONVERGENT B0, `(.L_x_6) ;  /* 0x000000a000007945 */ /* 0x000fe80003800200 */
[----:B------:R-:W-:Y:S05]  /*0390*/  @P0 BRA `(.L_x_7) ;  /* 0x0000000000200947 */ /* 0x000fea0003800000 */
[----:B------:R-:W3:Y:S02]  /*03a0*/  LDCU.64 UR6, c[0x0][0x348] ;  /* 0x00006900ff0677ac */ /* 0x000ee40008000a00 */
[----:B---3--:R-:W-:Y:S02]  /*03b0*/  UIADD3 UR10, UP1, UPT, UR6, 0x980, URZ ;  /* 0x00000980060a7890 */ /* 0x008fe4000ff3e0ff */
[----:B------:R-:W-:Y:S02]  /*03c0*/  UIADD3 UR6, UP0, UPT, UR6, 0xa80, URZ ;  /* 0x00000a8006067890 */ /* 0x000fe4000ff1e0ff */
[----:B------:R-:W-:Y:S02]  /*03d0*/  UIADD3.X UR11, UPT, UPT, URZ, UR7, URZ, UP1, !UPT ;  /* 0x00000007ff0b7290 */ /* 0x000fe40008ffe4ff */
[----:B------:R-:W-:-:S07]  /*03e0*/  UIADD3.X UR7, UPT, UPT, URZ, UR7, URZ, UP0, !UPT ;  /* 0x00000007ff077290 */ /* 0x000fce00087fe4ff */
[----:B------:R3:W-:Y:S02]  /*03f0*/  UTMACCTL.PF [UR10] ;  /* 0x000000000a0079b9 */ /* 0x0007e40008040000 */
[----:B------:R3:W-:Y:S02]  /*0400*/  UTMACCTL.PF [UR6] ;  /* 0x00000000060079b9 */ /* 0x0007e40008040000 */
[----:B---3--:R-:W-:Y:S01]  /*0410*/  NOP ;  /* 0x0000000000007918 */ /* 0x008fe20000000000 */
.L_x_7:
[----:B------:R-:W-:Y:S05]  /*0420*/  BSYNC.RECONVERGENT B0 ;  /* 0x0000000000007941 */ /* 0x000fea0003800200 */
.L_x_6:
[----:B------:R-:W3:Y:S01]  /*0430*/  LDCU.64 UR6, c[0x0][0xc88] ;  /* 0x00019100ff0677ac */ /* 0x000ee20008000a00 */
[----:B------:R-:W-:Y:S02]  /*0440*/  UISETP.EQ.U32.AND UP1, UPT, UR4, URZ, UPT ;  /* 0x000000ff0400728c */ /* 0x000fe4000bf22070 */
[----:B------:R-:W-:Y:S02]  /*0450*/  UPLOP3.LUT UP4, UPT, UPT, UPT, UPT, 0x80, 0x8 ;  /* 0x000000000008789c */ /* 0x000fe40003f8f070 */
[----:B---3--:R-:W-:-:S04]  /*0460*/  UISETP.NE.U32.AND UP0, UPT, UR6, URZ, UPT ;  /* 0x000000ff0600728c */ /* 0x008fc8000bf05070 */
[----:B------:R-:W-:-:S04]  /*0470*/  UISETP.NE.AND.EX UP0, UPT, UR7, URZ, UPT, UP0 ;  /* 0x000000ff0700728c */ /* 0x000fc8000bf05300 */
[----:B------:R-:W-:-:S04]  /*0480*/  UISETP.EQ.OR.EX UP2, UPT, UR5, URZ, !UP0, UP1 ;  /* 0x000000ff0500728c */ /* 0x000fc8000c742710 */
[----:B------:R-:W-:-:S05]  /*0490*/  UP2UR UR48, UPR, URZ, 0x4 ;  /* 0x00000004ff307883 */ /* 0x000fca0008000000 */
[----:B------:R-:W-:Y:S07]  /*04a0*/  BRA.U !UP2, `(.L_x_8) ;  /* 0x000000010a207547 */ /* 0x000fee000b800000 */
[----:B------:R-:W-:Y:S01]  /*04b0*/  UISETP.NE.U32.AND UP1, UPT, UR4, URZ, UPT ;  /* 0x000000ff0400728c */ /* 0x000fe2000bf25070 */
[----:B-----5:R-:W-:Y:S01]  /*04c0*/  FSETP.NEU.AND P0, PT, R49, RZ, PT ;  /* 0x000000ff3100720b */ /* 0x020fe20003f0d000 */
[----:B------:R-:W-:Y:S02]  /*04d0*/  USEL UR4, URZ, 0xffffffff, UP0 ;  /* 0xffffffffff047887 */ /* 0x000fe40008000000 */
[----:B------:R-:W-:-:S10]  /*04e0*/  UISETP.NE.AND.EX UP1, UPT, UR5, URZ, UPT, UP1 ;  /* 0x000000ff0500728c */ /* 0x000fd4000bf25310 */
[----:B------:R-:W-:Y:S01]  /*04f0*/  VOTEU.ANY UP0, P0 ;  /* 0x0000000000ff7886 */ /* 0x000fe20000000100 */
[----:B------:R-:W-:-:S04]  /*0500*/  @!UP1 USEL UR4, URZ, 0xffffffff, UP0 ;  /* 0xffffffffff049887 */ /* 0x000fc80008000000 */
[----:B------:R-:W-:-:S04]  /*0510*/  ULOP3.LUT UR4, UR4, 0x1, URZ, 0xc0, !UPT ;  /* 0x0000000104047892 */ /* 0x000fc8000f8ec0ff */
[----:B------:R-:W-:-:S11]  /*0520*/  UISETP.NE.U32.AND UP4, UPT, UR4, 0x1, UPT ;  /* 0x000000010400788c */ /* 0x000fd6000bf85070 */
.L_x_8:
[----:B-12---:R-:W1:Y:S01]  /*0530*/  SHFL.IDX PT, R2, R92, RZ, 0x1f ;  /* 0x00001fff5c027589 */ /* 0x006e6200000e0000 */
[----:B------:R-:W-:-:S04]  /*0540*/  UISETP.NE.AND UP0, UPT, UR8, 0x2, UPT ;  /* 0x000000020800788c */ /* 0x000fc8000bf05270 */
[----:B------:R-:W-:Y:S01]  /*0550*/  USEL UR22, URZ, 0x1, UP0 ;  /* 0x00000001ff167887 */ /* 0x000fe20008000000 */
[----:B-1----:R-:W-:-:S13]  /*0560*/  ISETP.NE.AND P0, PT, R2, RZ, PT ;  /* 0x000000ff0200720c */ /* 0x002fda0003f05270 */
[----:B------:R-:W-:Y:S05]  /*0570*/  @P0 BRA `(.L_x_9) ;  /* 0x0000000000700947 */ /* 0x000fea0003800000 */
[----:B------:R-:W1:Y:S01]  /*0580*/  S2UR UR6, SR_CgaCtaId ;  /* 0x00000000000679c3 */ /* 0x000e620000008800 */
[----:B------:R-:W-:Y:S01]  /*0590*/  UMOV UR7, 0x400 ;  /* 0x0000040000077882 */ /* 0x000fe20000000000 */
[----:B------:R-:W-:Y:S01]  /*05a0*/  UMOV UR5, 0x1 ;  /* 0x0000000100057882 */ /* 0x000fe20000000000 */
[----:B------:R-:W-:Y:S01]  /*05b0*/  UMOV UR4, 0x4 ;  /* 0x0000000400047882 */ /* 0x000fe20000000000 */
[----:B------:R-:W-:-:S04]  /*05c0*/  UIADD3 UR10, UPT, UPT, -UR5, 0x100000, URZ ;  /* 0x00100000050a7890 */ /* 0x000fc8000fffe1ff */
[----:B------:R-:W-:Y:S02]  /*05d0*/  USHF.L.U32 UR11, UR10, 0xb, URZ ;  /* 0x0000000b0a0b7899 */ /* 0x000fe400080006ff */
[----:B------:R-:W-:Y:S02]  /*05e0*/  USHF.L.U32 UR10, UR10, 0x1, URZ ;  /* 0x000000010a0a7899 */ /* 0x000fe400080006ff */
[----:B------:R-:W-:-:S04]  /*05f0*/  UIADD3 UR4, UPT, UPT, -UR4, 0x100000, URZ ;  /* 0x0010000004047890 */ /* 0x000fc8000fffe1ff */
[----:B------:R-:W-:Y:S02]  /*0600*/  USHF.L.U32 UR5, UR4, 0xb, URZ ;  /* 0x0000000b04057899 */ /* 0x000fe400080006ff */
[----:B------:R-:W-:Y:S01]  /*0610*/  USHF.L.U32 UR4, UR4, 0x1, URZ ;  /* 0x0000000104047899 */ /* 0x000fe200080006ff */
[----:B------:R-:W-:Y:S01]  /*0620*/  ELECT P0, URZ, PT ;  /* 0x0000000000ff782f */ /* 0x000fe20003800000 */
[----:B-1----:R-:W-:Y:S01]  /*0630*/  ULEA UR6, UR6, UR7, 0x18 ;  /* 0x0000000706067291 */ /* 0x002fe2000f8ec0ff */
[----:B------:R-:W1:Y:S11]  /*0640*/  FENCE.VIEW.ASYNC.S ;  /* 0x00000000000073c6 */ /* 0x000e760000000000 */
[----:B-1----:R1:W2:Y:S01]  /*0650*/  SYNCS.EXCH.64 URZ, [UR6], UR10 ;  /* 0x0000000a06ff75b2 */ /* 0x0022a20008000100 */
[----:B------:R1:W3:Y:S01]  /*0660*/  SYNCS.EXCH.64 URZ, [UR6+0x38], UR4 ;  /* 0x0000380406ff75b2 */ /* 0x0002e20008000100 */
[----:B------:R1:W4:Y:S01]  /*0670*/  SYNCS.EXCH.64 URZ, [UR6+0x8], UR10 ;  /* 0x0000080a06ff75b2 */ /* 0x0003220008000100 */
[----:B------:R1:W1:Y:S01]  /*0680*/  SYNCS.EXCH.64 URZ, [UR6+0x40], UR4 ;  /* 0x0000400406ff75b2 */ /* 0x0002620008000100 */
        /* <DEDUP_REMOVED lines=10> */
[----:B------:R-:W-:Y:S01]  /*0730*/  NOP ;  /* 0x0000000000007918 */ /* 0x000fe20000000000 */
.L_x_9:
[----:B------:R-:W2:Y:S01]  /*0740*/  SHFL.IDX PT, R2, R92, RZ, 0x1f ;  /* 0x00001fff5c027589 */ /* 0x000ea200000e0000 */
[----:B------:R-:W-:Y:S01]  /*0750*/  NOP ;  /* 0x0000000000007918 */ /* 0x000fe20000000000 */
[----:B--2---:R-:W-:-:S13]  /*0760*/  ISETP.NE.AND P0, PT, R2, 0x1, PT ;  /* 0x000000010200780c */ /* 0x004fda0003f05270 */
[----:B------:R-:W-:Y:S05]  /*0770*/  @P0 BRA `(.L_x_10) ;  /* 0x0000000000500947 */ /* 0x000fea0003800000 */
[----:B-1----:R-:W1:Y:S01]  /*0780*/  S2UR UR6, SR_CgaCtaId ;  /* 0x00000000000679c3 */ /* 0x002e620000008800 */
        /* <DEDUP_REMOVED lines=12> */
[----:B-1----:R2:W1:Y:S01]  /*0850*/  SYNCS.EXCH.64 URZ, [UR6+0x70], UR10 ;  /* 0x0000700a06ff75b2 */ /* 0x0024620008000100 */
[----:B------:R2:W1:Y:S01]  /*0860*/  SYNCS.EXCH.64 URZ, [UR6+0x88], UR4 ;  /* 0x0000880406ff75b2 */ /* 0x0004620008000100 */
[----:B------:R2:W1:Y:S01]  /*0870*/  SYNCS.EXCH.64 URZ, [UR6+0x78], UR10 ;  /* 0x0000780a06ff75b2 */ /* 0x0004620008000100 */
[----:B------:R2:W1:Y:S01]  /*0880*/  SYNCS.EXCH.64 URZ, [UR6+0x90], UR4 ;  /* 0x0000900406ff75b2 */ /* 0x0004620008000100 */
[----:B------:R2:W1:Y:S01]  /*0890*/  SYNCS.EXCH.64 URZ, [UR6+0x80], UR10 ;  /* 0x0000800a06ff75b2 */ /* 0x0004620008000100 */
[----:B------:R2:W1:Y:S02]  /*08a0*/  SYNCS.EXCH.64 URZ, [UR6+0x98], UR4 ;  /* 0x0000980406ff75b2 */ /* 0x0004640008000100 */
[----:B--2---:R-:W-:Y:S01]  /*08b0*/  NOP ;  /* 0x0000000000007918 */ /* 0x004fe20000000000 */
.L_x_10:
[----:B------:R-:W2:Y:S01]  /*08c0*/  SHFL.IDX PT, R2, R92, RZ, 0x1f ;  /* 0x00001fff5c027589 */ /* 0x000ea200000e0000 */
[----:B------:R-:W-:Y:S01]  /*08d0*/  NOP ;  /* 0x0000000000007918 */ /* 0x000fe20000000000 */
[----:B--2---:R-:W-:-:S13]  /*08e0*/  ISETP.NE.AND P0, PT, R2, 0x3, PT ;  /* 0x000000030200780c */ /* 0x004fda0003f05270 */
[----:B------:R-:W-:Y:S05]  /*08f0*/  @P0 BRA `(.L_x_11) ;  /* 0x0000000000300947 */ /* 0x000fea0003800000 */
[----:B-1----:R-:W1:Y:S01]  /*0900*/  S2UR UR5, SR_CgaCtaId ;  /* 0x00000000000579c3 */ /* 0x002e620000008800 */
[----:B------:R-:W-:Y:S01]  /*0910*/  UMOV UR6, 0x400 ;  /* 0x0000040000067882 */ /* 0x000fe20000000000 */
[----:B------:R-:W-:Y:S01]  /*0920*/  UMOV UR4, 0x20 ;  /* 0x0000002000047882 */ /* 0x000fe20000000000 */
[----:B------:R-:W-:Y:S01]  /*0930*/  ELECT P0, URZ, PT ;  /* 0x0000000000ff782f */ /* 0x000fe20003800000 */
[----:B-1----:R-:W-:Y:S02]  /*0940*/  ULEA UR5, UR5, UR6, 0x18 ;  /* 0x0000000605057291 */ /* 0x002fe4000f8ec0ff */
[----:B------:R-:W-:-:S04]  /*0950*/  UIADD3 UR6, UPT, UPT, -UR4, 0x100000, URZ ;  /* 0x0010000004067890 */ /* 0x000fc8000fffe1ff */
[----:B------:R-:W-:Y:S02]  /*0960*/  USHF.L.U32 UR7, UR6, 0xb, URZ ;  /* 0x0000000b06077899 */ /* 0x000fe400080006ff */
[----:B------:R-:W-:Y:S01]  /*0970*/  USHF.L.U32 UR6, UR6, 0x1, URZ ;  /* 0x0000000106067899 */ /* 0x000fe200080006ff */
[----:B------:R-:W1:Y:S11]  /*0980*/  FENCE.VIEW.ASYNC.S ;  /* 0x00000000000073c6 */ /* 0x000e760000000000 */
[----:B-1----:R2:W1:Y:S01]  /*0990*/  SYNCS.EXCH.64 URZ, [UR5+0xa0], UR6 ;  /* 0x0000a00605ff75b2 */ /* 0x0024620008000100 */
[----:B------:R2:W1:Y:S02]  /*09a0*/  SYNCS.EXCH.64 URZ, [UR5+0xa8], UR6 ;  /* 0x0000a80605ff75b2 */ /* 0x0004640008000100 */
[----:B--2---:R-:W-:Y:S01]  /*09b0*/  NOP ;  /* 0x0000000000007918 */ /* 0x004fe20000000000 */
.L_x_11:
[----:B------:R-:W2:Y:S01]  /*09c0*/  SHFL.IDX PT, R2, R92, RZ, 0x1f ;  /* 0x00001fff5c027589 */ /* 0x000ea200000e0000 */
[----:B------:R-:W-:Y:S01]  /*09d0*/  NOP ;  /* 0x0000000000007918 */ /* 0x000fe20000000000 */
[----:B--2---:R-:W-:-:S13]  /*09e0*/  ISETP.NE.AND P0, PT, R2, 0x4, PT ;  /* 0x000000040200780c */ /* 0x004fda0003f05270 */
[----:B------:R-:W-:Y:S05]  /*09f0*/  @P0 BRA `(.L_x_12) ;  /* 0x00000000004c0947 */ /* 0x000fea0003800000 */
[----:B-1----:R-:W1:Y:S01]  /*0a00*/  S2UR UR5, SR_CgaCtaId ;  /* 0x00000000000579c3 */ /* 0x002e620000008800 */
[----:B------:R-:W-:Y:S01]  /*0a10*/  UMOV UR7, 0x3a0 ;  /* 0x000003a000077882 */ /* 0x000fe20000000000 */
[----:B------:R-:W-:Y:S01]  /*0a20*/  UMOV UR6, 0x400 ;  /* 0x0000040000067882 */ /* 0x000fe20000000000 */
[----:B------:R-:W-:Y:S01]  /*0a30*/  USEL UR7, UR7, 0x320, UP4 ;  /* 0x0000032007077887 */ /* 0x000fe2000a000000 */
[----:B------:R-:W-:Y:S01]  /*0a40*/  UMOV UR4, 0x1 ;  /* 0x0000000100047882 */ /* 0x000fe20000000000 */
[----:B------:R-:W-:Y:S01]  /*0a50*/  ELECT P0, URZ, PT ;  /* 0x0000000000ff782f */ /* 0x000fe20003800000 */
[----:B------:R-:W-:-:S04]  /*0a60*/  UIADD3 UR10, UPT, UPT, -UR4, 0x100000, URZ ;  /* 0x00100000040a7890 */ /* 0x000fc8000fffe1ff */
[----:B------:R-:W-:Y:S02]  /*0a70*/  USHF.L.U32 UR11, UR10, 0xb, URZ ;  /* 0x0000000b0a0b7899 */ /* 0x000fe400080006ff */
[----:B------:R-:W-:Y:S02]  /*0a80*/  USHF.L.U32 UR10, UR10, 0x1, URZ ;  /* 0x000000010a0a7899 */ /* 0x000fe400080006ff */
[----:B-1----:R-:W-:Y:S02]  /*0a90*/  ULEA UR5, UR5, UR6, 0x18 ;  /* 0x0000000605057291 */ /* 0x002fe4000f8ec0ff */
[----:B------:R-:W-:-:S04]  /*0aa0*/  UIADD3 UR6, UPT, UPT, -UR7, 0x100000, URZ ;  /* 0x0010000007067890 */ /* 0x000fc8000fffe1ff */
[----:B------:R-:W-:Y:S02]  /*0ab0*/  USHF.L.U32 UR7, UR6, 0xb, URZ ;  /* 0x0000000b06077899 */ /* 0x000fe400080006ff */
[----:B------:R-:W-:Y:S01]  /*0ac0*/  USHF.L.U32 UR6, UR6, 0x1, URZ ;  /* 0x0000000106067899 */ /* 0x000fe200080006ff */
[----:B------:R-:W1:Y:S03]  /*0ad0*/  FENCE.VIEW.ASYNC.S ;  /* 0x00000000000073c6 */ /* 0x000e660000000000 */
[----:B-1----:R2:W1:Y:S08]  /*0ae0*/  SYNCS.EXCH.64 URZ, [UR5+0xb0], UR10 ;  /* 0x0000b00a05ff75b2 */ /* 0x0024700008000100 */
[----:B------:R2:W1:Y:S01]  /*0af0*/  SYNCS.EXCH.64 URZ, [UR5+0xc0], UR6 ;  /* 0x0000c00605ff75b2 */ /* 0x0004620008000100 */
[----:B------:R2:W1:Y:S01]  /*0b00*/  SYNCS.EXCH.64 URZ, [UR5+0xb8], UR10 ;  /* 0x0000b80a05ff75b2 */ /* 0x0004620008000100 */
[----:B------:R2:W1:Y:S02]  /*0b10*/  SYNCS.EXCH.64 URZ, [UR5+0xc8], UR6 ;  /* 0x0000c80605ff75b2 */ /* 0x0004640008000100 */
[----:B--2---:R-:W-:Y:S01]  /*0b20*/  NOP ;  /* 0x0000000000007918 */ /* 0x004fe20000000000 */
.L_x_12:
        /* <DEDUP_REMOVED lines=20> */
[----:B------:R2:W1:Y:S02]  /*0c70*/  SYNCS.EXCH.64 URZ, [UR6+0xe8], UR4 ;  /* 0x0000e80406ff75b2 */ /* 0x0004640008000100 */
[----:B--2---:R-:W-:Y:S01]  /*0c80*/  NOP ;  /* 0x0000000000007918 */ /* 0x004fe20000000000 */
.L_x_13:
[----:B------:R-:W2:Y:S01]  /*0c90*/  SHFL.IDX PT, R2, R92, RZ, 0x1f ;  /* 0x00001fff5c027589 */ /* 0x000ea200000e0000 */
[----:B------:R-:W1:Y:S01]  /*0ca0*/  S2UR UR37, SR_CgaCtaId ;  /* 0x00000000002579c3 */ /* 0x000e620000008800 */
[----:B------:R-:W-:Y:S01]  /*0cb0*/  NOP ;  /* 0x0000000000007918 */ /* 0x000fe20000000000 */
[----:B--2---:R-:W-:-:S13]  /*0cc0*/  ISETP.NE.AND P0, PT, R2, 0x3, PT ;  /* 0x000000030200780c */ /* 0x004fda0003f05270 */
[----:B-1----:R-:W-:Y:S05]  /*0cd0*/  @P0 BRA `(.L_x_14) ;  /* 0x0000000000340947 */ /* 0x002fea0003800000 */
[----:B------:R-:W-:Y:S01]  /*0ce0*/  UMOV UR5, 0x400 ;  /* 0x0000040000057882 */ /* 0x000fe20000000000 */
[----:B------:R-:W-:Y:S01]  /*0cf0*/  UMOV UR4, 0x20 ;  /* 0x0000002000047882 */ /* 0x000fe20000000000 */
[----:B------:R-:W-:Y:S02]  /*0d00*/  ULEA UR5, UR37, UR5, 0x18 ;  /* 0x0000000525057291 */ /* 0x000fe4000f8ec0ff */
[----:B------:R-:W-:-:S04]  /*0d10*/  UIADD3 UR6, UPT, UPT, -UR4, 0x100000, URZ ;  /* 0x0010000004067890 */ /* 0x000fc8000fffe1ff */
[----:B------:R-:W-:Y:S02]  /*0d20*/  USHF.L.U32 UR7, UR6, 0xb, URZ ;  /* 0x0000000b06077899 */ /* 0x000fe400080006ff */
[----:B------:R-:W-:Y:S01]  /*0d30*/  USHF.L.U32 UR6, UR6, 0x1, URZ ;  /* 0x0000000106067899 */ /* 0x000fe200080006ff */
[----:B------:R-:W-:Y:S01]  /*0d40*/  ELECT P0, URZ, PT ;  /* 0x0000000000ff782f */ /* 0x000fe20003800000 */
[----:B------:R-:W1:Y:S10]  /*0d50*/  FENCE.VIEW.ASYNC.S ;  /* 0x00000000000073c6 */ /* 0x000e740000000000 */
[----:B-1----:R1:W2:Y:S01]  /*0d60*/  SYNCS.EXCH.64 URZ, [UR5+0xf0], UR6 ;  /* 0x0000f00605ff75b2 */ /* 0x0022a20008000100 */
[----:B------:R1:W1:Y:S01]  /*0d70*/  SYNCS.EXCH.64 URZ, [UR5+0x100], UR6 ;  /* 0x0001000605ff75b2 */ /* 0x0002620008000100 */
[----:B------:R1:W1:Y:S01]  /*0d80*/  SYNCS.EXCH.64 URZ, [UR5+0xf8], UR6 ;  /* 0x0000f80605ff75b2 */ /* 0x0002620008000100 */
[----:B------:R1:W1:Y:S01]  /*0d90*/  SYNCS.EXCH.64 URZ, [UR5+0x108], UR6 ;  /* 0x0001080605ff75b2 */ /* 0x0002620008000100 */
[----:B------:R-:W-:Y:S01]  /*0da0*/  NOP ;  /* 0x0000000000007918 */ /* 0x000fe20000000000 */
.L_x_14:
[----:B------:R-:W3:Y:S01]  /*0db0*/  LDCU UR4, c[0x0][0x36c] ;  /* 0x00006d80ff0477ac */ /* 0x000ee20008000800 */
[----:B------:R-:W-:Y:S01]  /*0dc0*/  ISETP.NE.OR P6, PT, R0, 0x2, !P6 ;  /* 0x000000020000780c */ /* 0x000fe200077c5670 */
[----:B------:R-:W-:Y:S01]  /*0dd0*/  NOP ;  /* 0x0000000000007918 */ /* 0x000fe20000000000 */
[----:B------:R-:W-:Y:S01]  /*0de0*/  LOP3.LUT R10, R93, 0x1f, RZ, 0xc0, !PT ;  /* 0x0000001f5d0a7812 */ /* 0x000fe200078ec0ff */
[----:B------:R-:W-:Y:S02]  /*0df0*/  UISETP.NE.AND UP3, UPT, UR8, URZ, UPT ;  /* 0x000000ff0800728c */ /* 0x000fe4000bf65270 */
[----:B---3--:R-:W-:-:S09]  /*0e00*/  UISETP.EQ.U32.AND UP0, UPT, UR4, 0x1, UPT ;  /* 0x000000010400788c */ /* 0x008fd2000bf02070 */
[----:B------:R-:W-:Y:S05]  /*0e10*/  BRA.U !UP0, `(.L_x_15) ;  /* 0x0000000108087547 */ /* 0x000fea000b800000 */
[----:B-12-4-:R-:W-:Y:S01]  /*0e20*/  UCGABAR_ARV ;  /* 0x00000000000079c7 */ /* 0x016fe20008000000 */
[----:B------:R-:W-:Y:S05]  /*0e30*/  BRA `(.L_x_16) ;  /* 0x0000000000047947 */ /* 0x000fea0003800000 */
.L_x_15:
[----:B-12-4-:R-:W-:Y:S01]  /*0e40*/  NOP ;  /* 0x0000000000007918 */ /* 0x016fe20000000000 */
.L_x_16:
[----:B------:R-:W1:Y:S01]  /*0e50*/  S2UR UR20, SR_CTAID.X ;  /* 0x00000000001479c3 */ /* 0x000e620000002500 */
[----:B------:R-:W-:-:S05]  /*0e60*/  CS2R.32 R87, SR_CgaSize ;  /* 0x0000000000577805 */ /* 0x000fca0000008a00 */
[----:B------:R-:W-:-:S05]  /*0e70*/  IMAD R87, R87, -0xa0, RZ ;  /* 0xffffff6057577824 */ /* 0x000fca00078e02ff */
[----:B------:R-:W-:-:S14]  /*0e80*/  R2UR UR5, R87 ;  /* 0x00000000570572ca */ /* 0x000fdc00000e0000 */
[----:B------:R-:W2:Y:S01]  /*0e90*/  LDCU UR5, c[0x0][UR5+0x2b0] ;  /* 0x00005600050577ac */ /* 0x000ea20008000800 */
[----:B------:R-:W-:Y:S02]  /*0ea0*/  PRMT R9, RZ, 0x7610, R9 ;  /* 0x00007610ff097816 */ /* 0x000fe40000000009 */
[----:B------:R-:W-:-:S05]  /*0eb0*/  CS2R.32 R87, SR_CgaSize ;  /* 0x0000000000577805 */ /* 0x000fca0000008a00 */
[----:B------:R-:W-:-:S05]  /*0ec0*/  IMAD R87, R87, -0xa0, RZ ;  /* 0xffffff6057577824 */ /* 0x000fca00078e02ff */
[----:B------:R-:W-:-:S14]  /*0ed0*/  R2UR UR4, R87 ;  /* 0x00000000570472ca */ /* 0x000fdc00000e0000 */
[----:B------:R-:W3:Y:S01]  /*0ee0*/  LDCU UR4, c[0x0][UR4+0x2b4] ;  /* 0x00005680040477ac */ /* 0x000ee20008000800 */
[----:B------:R-:W4:Y:S01]  /*0ef0*/  S2UR UR10, SR_CTAID.Y ;  /* 0x00000000000a79c3 */ /* 0x000f220000002600 */
[----:B------:R-:W2:Y:S01]  /*0f00*/  LDCU UR9, c[0x0][0xf30] ;  /* 0x0001e600ff0977ac */ /* 0x000ea20008000800 */
[----:B------:R-:W-:Y:S02]  /*0f10*/  ULOP3.LUT UR7, UR37, 0x3, URZ, 0xc0, !UPT ;  /* 0x0000000325077892 */ /* 0x000fe4000f8ec0ff */
[----:B------:R-:W-:-:S04]  /*0f20*/  USHF.L.U32 UR6, UR37, 0xc, URZ ;  /* 0x0000000c25067899 */ /* 0x000fc800080006ff */
[----:B------:R-:W3:Y:S01]  /*0f30*/  LDC R11, c[0x0][0xf24] ;  /* 0x0003c900ff0b7b82 */ /* 0x000ee20000000800 */
[----:B------:R-:W-:Y:S02]  /*0f40*/  USHF.L.U32 UR18, UR37, 0x7, URZ ;  /* 0x0000000725127899 */ /* 0x000fe400080006ff */
[----:B------:R-:W-:Y:S02]  /*0f50*/  UISETP.NE.AND UP1, UPT, UR8, 0x2, UPT ;  /* 0x000000020800788c */ /* 0x000fe4000bf25270 */
[----:B------:R-:W-:Y:S02]  /*0f60*/  ULOP3.LUT UR6, UR6, 0x3000, URZ, 0xc0, !UPT ;  /* 0x0000300006067892 */ /* 0x000fe4000f8ec0ff */
[----:B------:R-:W-:Y:S01]  /*0f70*/  ULOP3.LUT UR18, UR18, 0x80, URZ, 0xc0, !UPT ;  /* 0x0000008012127892 */ /* 0x000fe2000f8ec0ff */
[----:B-1----:R-:W-:Y:S02]  /*0f80*/  I2FP.F32.U32 R87, UR20 ;  /* 0x0000001400577c45 */ /* 0x002fe40008201000 */
[----:B------:R-:W-:-:S05]  /*0f90*/  CS2R.32 R2, SR_CgaSize ;  /* 0x0000000000027805 */ /* 0x000fca0000008a00 */
[----:B------:R-:W-:-:S06]  /*0fa0*/  IMAD R2, R2, -0xa0, RZ ;  /* 0xffffff6002027824 */ /* 0x000fcc00078e02ff */
[----:B------:R-:W1:Y:S01]  /*0fb0*/  LDC R2, c[0x0][R2+0x2a0] ;  /* 0x0000a80002027b82 */ /* 0x000e620000000800 */
[----:B--2---:R-:W-:Y:S01]  /*0fc0*/  UISETP.NE.AND UP2, UPT, UR9, 0x1, UPT ;  /* 0x000000010900788c */ /* 0x004fe2000bf45270 */
[----:B------:R-:W-:Y:S01]  /*0fd0*/  FMUL R87, R87, UR5 ;  /* 0x0000000557577c20 */ /* 0x000fe20008400000 */
[----:B------:R-:W-:Y:S01]  /*0fe0*/  USHF.L.U32 UR5, UR37, 0x8, URZ ;  /* 0x0000000825057899 */ /* 0x000fe200080006ff */
[----:B----4-:R-:W-:Y:S02]  /*0ff0*/  I2FP.F32.U32 R86, UR10 ;  /* 0x0000000a00567c45 */ /* 0x010fe40008201000 */
[----:B------:R-:W-:-:S05]  /*1000*/  CS2R.32 R0, SR_CgaSize ;  /* 0x0000000000007805 */ /* 0x000fca0000008a00 */
[----:B------:R-:W-:-:S06]  /*1010*/  IMAD R0, R0, -0xa0, RZ ;  /* 0xffffff6000007824 */ /* 0x000fcc00078e02ff */
[----:B------:R-:W2:Y:S01]  /*1020*/  LDC R0, c[0x0][R0+0x2a4] ;  /* 0x0000a90000007b82 */ /* 0x000ea20000000800 */
[----:B------:R-:W-:Y:S01]  /*1030*/  MOV R24, UR10 ;  /* 0x0000000a00187c02 */ /* 0x000fe20008000f00 */
[----:B------:R-:W4:Y:S01]  /*1040*/  F2I.U32.TRUNC.NTZ R87, R87 ;  /* 0x0000005700577305 */ /* 0x000f22000020f000 */
[----:B------:R-:W-:Y:S01]  /*1050*/  ULOP3.LUT UR5, UR5, 0x300, URZ, 0xc0, !UPT ;  /* 0x0000030005057892 */ /* 0x000fe2000f8ec0ff */
[----:B---3--:R-:W-:Y:S01]  /*1060*/  FMUL R86, R86, UR4 ;  /* 0x0000000456567c20 */ /* 0x008fe20008400000 */
[----:B------:R-:W-:Y:S01]  /*1070*/  USHF.R.U32.HI UR4, URZ, 0x1, UR7 ;  /* 0x00000001ff047899 */ /* 0x000fe20008011607 */
[----:B------:R-:W-:Y:S02]  /*1080*/  ISETP.GE.AND P0, PT, R11, 0x1, PT ;  /* 0x000000010b00780c */ /* 0x000fe40003f06270 */
[----:B------:R-:W3:Y:S02]  /*1090*/  LDC R40, c[0x0][0xf24] ;  /* 0x0003c900ff287b82 */ /* 0x000ee40000000800 */
[----:B------:R-:W1:Y:S06]  /*10a0*/  F2I.U32.TRUNC.NTZ R86, R86 ;  /* 0x0000005600567305 */ /* 0x000e6c000020f000 */
[----:B------:R-:W2:Y:S01]  /*10b0*/  S2UR UR36, SR_CTAID.Z ;  /* 0x00000000002479c3 */ /* 0x000ea20000002700 */
[----:B----4-:R-:W-:-:S05]  /*10c0*/  IADD3 R87, PT, PT, -R87, RZ, RZ ;  /* 0x000000ff57577210 */ /* 0x010fca0007ffe1ff */
[----:B-1----:R-:W-:Y:S01]  /*10d0*/  IMAD R87, R2, R87, UR20 ;  /* 0x0000001402577e24 */ /* 0x002fe2000f8e0257 */
[----:B------:R-:W-:-:S05]  /*10e0*/  IADD3 R86, PT, PT, -R86, RZ, RZ ;  /* 0x000000ff56567210 */ /* 0x000fca0007ffe1ff */
[----:B--2---:R-:W-:Y:S01]  /*10f0*/  IMAD R86, R0, R86, UR10 ;  /* 0x0000000a00567e24 */ /* 0x004fe2000f8e0256 */
[----:B------:R-:W-:Y:S06]  /*1100*/  BRA.U UP3, `(.L_x_17) ;  /* 0x0000000103407547 */ /* 0x000fec000b800000 */
[C---:B------:R-:W-:Y:S02]  /*1110*/  ISETP.NE.AND P4, PT, R86.reuse, 0x1, PT ;  /* 0x000000015600780c */ /* 0x040fe40003f85270 */
[C---:B------:R-:W-:Y:S02]  /*1120*/  ISETP.NE.AND P3, PT, R86.reuse, 0x2, PT ;  /* 0x000000025600780c */ /* 0x040fe40003f65270 */
[C---:B------:R-:W-:Y:S02]  /*1130*/  ISETP.NE.AND P1, PT, R86.reuse, RZ, PT ;  /* 0x000000ff5600720c */ /* 0x040fe40003f25270 */
[----:B------:R-:W-:Y:S02]  /*1140*/  ISETP.NE.AND P5, PT, R87, RZ, PT ;  /* 0x000000ff5700720c */ /* 0x000fe40003fa5270 */
[----:B------:R-:W-:Y:S02]  /*1150*/  ISETP.NE.AND P2, PT, R86, 0x3, PT ;  /* 0x000000035600780c */ /* 0x000fe40003f45270 */
[----:B------:R-:W-:-:S02]  /*1160*/  SEL R3, RZ, 0x2, P4 ;  /* 0x00000002ff037807 */ /* 0x000fc40002000000 */
[----:B------:R-:W-:Y:S02]  /*1170*/  SEL R2, RZ, 0x4, P3 ;  /* 0x00000004ff027807 */ /* 0x000fe40001800000 */
[----:B------:R-:W-:Y:S02]  /*1180*/  ISETP.EQ.OR P1, PT, R87, RZ, !P1 ;  /* 0x000000ff5700720c */ /* 0x000fe40004f22670 */
[----:B------:R-:W-:Y:S02]  /*1190*/  SEL R0, RZ, 0x8, P2 ;  /* 0x00000008ff007807 */ /* 0x000fe40001000000 */
[----:B------:R-:W-:Y:S02]  /*11a0*/  SEL R3, R3, 0x2, P5 ;  /* 0x0000000203037807 */ /* 0x000fe40002800000 */
[----:B------:R-:W-:Y:S02]  /*11b0*/  SEL R2, R2, 0x4, P5 ;  /* 0x0000000402027807 */ /* 0x000fe40002800000 */
[----:B------:R-:W-:-:S02]  /*11c0*/  SEL R4, RZ, 0x1, !P1 ;  /* 0x00000001ff047807 */ /* 0x000fc40004800000 */
[----:B------:R-:W-:Y:S02]  /*11d0*/  SEL R0, R0, 0x8, P5 ;  /* 0x0000000800007807 */ /* 0x000fe40002800000 */
[----:B------:R-:W-:-:S05]  /*11e0*/  IADD3 R2, PT, PT, R2, R3, R4 ;  /* 0x0000000302027210 */ /* 0x000fca0007ffe004 */
[----:B------:R-:W-:-:S05]  /*11f0*/  IMAD.IADD R0, R2, 0x1, R0 ;  /* 0x0000000102007824 */ /* 0x000fca00078e0200 */
[----:B------:R-:W-:Y:S02]  /*1200*/  PRMT R9, R0, 0x7610, R9 ;  /* 0x0000761000097816 */ /* 0x000fe40000000009 */
.L_x_17:
[----:B------:R-:W-:Y:S05]  /*1210*/  @!P0 BRA `(.L_x_18) ;  /* 0x0000000000c08947 */ /* 0x000fea0003800000 */
[----:B------:R-:W1:Y:S01]  /*1220*/  LDC.64 R4, c[0x0][0xf18] ;  /* 0x0003c600ff047b82 */ /* 0x000e620000000a00 */
[----:B------:R-:W-:-:S07]  /*1230*/  ISETP.NE.AND P0, PT, R11, 0x1, PT ;  /* 0x000000010b00780c */ /* 0x000fce0003f05270 */
[----:B------:R-:W2:Y:S08]  /*1240*/  LDC R8, c[0x0][0xf0c] ;  /* 0x0003c300ff087b82 */ /* 0x000eb00000000800 */
[----:B------:R-:W4:Y:S08]  /*1250*/  LDC R13, c[0x0][0x370] ;  /* 0x0000dc00ff0d7b82 */ /* 0x000f300000000800 */
[----:B------:R-:W3:Y:S01]  /*1260*/  LDC R12, c[0x0][0x374] ;  /* 0x0000dd00ff0c7b82 */ /* 0x000ee20000000800 */
[----:B-1----:R-:W-:-:S07]  /*1270*/  ISETP.NE.AND P1, PT, R4, 0x1, PT ;  /* 0x000000010400780c */ /* 0x002fce0003f25270 */
[----:B------:R-:W4:Y:S01]  /*1280*/  LDC.64 R6, c[0x0][0xf10] ;  /* 0x0003c400ff067b82 */ /* 0x000f220000000a00 */
[----:B--2---:R-:W-:-:S07]  /*1290*/  ISETP.NE.AND P2, PT, R8, 0x1, PT ;  /* 0x000000010800780c */ /* 0x004fce0003f45270 */
[----:B------:R-:W1:Y:S08]  /*12a0*/  LDC R0, c[0x0][0xf20] ;  /* 0x0003c800ff007b82 */ /* 0x000e700000000800 */
[----:B------:R-:W2:Y:S01]  /*12b0*/  LDC.64 R2, c[0x0][0xf28] ;  /* 0x0003ca00ff027b82 */ /* 0x000ea20000000a00 */
[----:B---3--:R-:W-:-:S04]  /*12c0*/  IMAD.HI.U32 R14, R12, R5, RZ ;  /* 0x000000050c0e7227 */ /* 0x008fc800078e00ff */
[----:B----4-:R-:W-:-:S04]  /*12d0*/  IMAD.HI.U32 R15, R13, R6, RZ ;  /* 0x000000060d0f7227 */ /* 0x010fc800078e00ff */
[----:B------:R-:W-:Y:S01]  /*12e0*/  IMAD.HI.U32 R6, R6, UR20, RZ ;  /* 0x0000001406067c27 */ /* 0x000fe2000f8e00ff */
[----:B------:R-:W-:Y:S02]  /*12f0*/  @P2 SHF.R.U32.HI R13, RZ, R7, R15 ;  /* 0x00000007ff0d2219 */ /* 0x000fe4000001160f */
[----:B-1----:R-:W-:Y:S01]  /*1300*/  @P1 SHF.R.U32.HI R12, RZ, R0, R14 ;  /* 0x00000000ff0c1219 */ /* 0x002fe2000001160e */
[----:B------:R-:W-:Y:S01]  /*1310*/  IMAD.HI.U32 R15, R24, R5, RZ ;  /* 0x00000005180f7227 */ /* 0x000fe200078e00ff */
[----:B------:R-:W-:-:S04]  /*1320*/  SHF.R.U32.HI R6, RZ, R7, R6 ;  /* 0x00000007ff067219 */ /* 0x000fc80000011606 */
[----:B------:R-:W-:Y:S01]  /*1330*/  SHF.R.U32.HI R15, RZ, R0, R15 ;  /* 0x00000000ff0f7219 */ /* 0x000fe2000001160f */
[----:B------:R-:W-:Y:S02]  /*1340*/  IMAD.U32 R0, RZ, RZ, UR20 ;  /* 0x00000014ff007e24 */ /* 0x000fe4000f8e00ff */
[----:B--2---:R-:W-:Y:S01]  /*1350*/  IMAD.HI.U32 R14, R12, R2, RZ ;  /* 0x000000020c0e7227 */ /* 0x004fe200078e00ff */
[----:B------:R-:W-:Y:S02]  /*1360*/  SEL R15, R24, R15, !P1 ;  /* 0x0000000f180f7207 */ /* 0x000fe40004800000 */
[----:B------:R-:W-:Y:S01]  /*1370*/  SEL R0, R0, R6, !P2 ;  /* 0x0000000600007207 */ /* 0x000fe20005000000 */
[----:B------:R-:W-:Y:S01]  /*1380*/  IMAD.HI.U32 R5, R13, R2, RZ ;  /* 0x000000020d057227 */ /* 0x000fe200078e00ff */
[----:B------:R-:W-:-:S04]  /*1390*/  @P0 SHF.R.U32.HI R12, RZ, R3, R14 ;  /* 0x00000003ff0c0219 */ /* 0x000fc8000001160e */
[----:B------:R-:W-:Y:S01]  /*13a0*/  @P0 SHF.R.U32.HI R13, RZ, R3, R5 ;  /* 0x00000003ff0d0219 */ /* 0x000fe20000011605 */
[----:B------:R-:W-:-:S04]  /*13b0*/  IMAD R12, R12, R11, RZ ;  /* 0x0000000b0c0c7224 */ /* 0x000fc800078e02ff */
[----:B------:R-:W-:Y:S01]  /*13c0*/  IMAD R5, R13, R11, RZ ;  /* 0x0000000b0d057224 */ /* 0x000fe200078e02ff */
[----:B------:R-:W-:-:S04]  /*13d0*/  ISETP.GE.AND P1, PT, R15, R12, PT ;  /* 0x0000000c0f00720c */ /* 0x000fc80003f26270 */
[----:B------:R-:W-:Y:S01]  /*13e0*/  ISETP.GE.OR P1, PT, R0, R5, P1 ;  /* 0x000000050000720c */ /* 0x000fe20000f26670 */
[----:B------:R-:W-:-:S05]  /*13f0*/  IMAD.HI.U32 R5, R15, R2, RZ ;  /* 0x000000020f057227 */ /* 0x000fca00078e00ff */
[----:B------:R-:W-:-:S04]  /*1400*/  SHF.R.U32.HI R5, RZ, R3, R5 ;  /* 0x00000003ff057219 */ /* 0x000fc80000011605 */
[----:B------:R-:W-:-:S03]  /*1410*/  SEL R5, R15, R5, !P0 ;  /* 0x000000050f057207 */ /* 0x000fc60004000000 */
[----:B------:R-:W-:-:S04]  /*1420*/  @!P1 IMAD.HI.U32 R6, R0, R2, RZ ;  /* 0x0000000200069227 */ /* 0x000fc800078e00ff */
[----:B------:R-:W-:Y:S01]  /*1430*/  IMAD.MOV R2, RZ, RZ, -R5 ;  /* 0x000000ffff027224 */ /* 0x000fe200078e0a05 */
[----:B------:R-:W-:-:S03]  /*1440*/  @!P1 SHF.R.U32.HI R3, RZ, R3, R6 ;  /* 0x00000003ff039219 */ /* 0x000fc60000011606 */
[----:B------:R-:W-:Y:S01]  /*1450*/  IMAD R2, R11, R2, R15 ;  /* 0x000000020b027224 */ /* 0x000fe200078e020f */
[----:B------:R-:W-:-:S04]  /*1460*/  @!P1 SEL R3, R0, R3, !P0 ;  /* 0x0000000300039207 */ /* 0x000fc80004000000 */
[----:B------:R-:W-:Y:S01]  /*1470*/  @!P1 IADD3 R5, PT, PT, R5, -R3, RZ ;  /* 0x8000000305059210 */ /* 0x000fe20007ffe0ff */
[----:B------:R-:W-:Y:S01]  /*1480*/  @!P1 IMAD R13, R2, R13, R3 ;  /* 0x0000000d020d9224 */ /* 0x000fe200078e0203 */
[----:B------:R-:W-:Y:S01]  /*1490*/  IADD3 R2, PT, PT, -R15, RZ, RZ ;  /* 0x000000ff0f027210 */ /* 0x000fe20007ffe1ff */
[--C-:B------:R-:W-:Y:S02]  /*14a0*/  IMAD.MOV R3, RZ, RZ, -R0.reuse ;  /* 0x000000ffff037224 */ /* 0x100fe400078e0a00 */
[----:B------:R-:W-:Y:S01]  /*14b0*/  @!P1 IMAD R15, R5, R11, R0 ;  /* 0x0000000b050f9224 */ /* 0x000fe200078e0200 */
[----:B------:R-:W-:Y:S01]  /*14c0*/  @!P1 MOV R0, R13 ;  /* 0x0000000d00009202 */ /* 0x000fe20000000f00 */
[----:B------:R-:W-:Y:S02]  /*14d0*/  IMAD R3, R8, R3, UR20 ;  /* 0x0000001408037e24 */ /* 0x000fe4000f8e0203 */
[----:B------:R-:W-:Y:S02]  /*14e0*/  IMAD R2, R4, R2, R24 ;  /* 0x0000000204027224 */ /* 0x000fe400078e0218 */
[----:B------:R-:W-:-:S02]  /*14f0*/  IMAD R3, R0, R8, R3 ;  /* 0x0000000800037224 */ /* 0x000fc400078e0203 */
[----:B------:R-:W-:-:S03]  /*1500*/  IMAD R24, R15, R4, R2 ;  /* 0x000000040f187224 */ /* 0x000fc600078e0202 */
[----:B------:R-:W-:-:S15]  /*1510*/  R2UR UR20, R3 ;  /* 0x00000000031472ca */ /* 0x000fde00000e0000 */
.L_x_18:
[----:B------:R-:W-:Y:S05]  /*1520*/  BRA.U UP2, `(.L_x_19) ;  /* 0x0000000102487547 */ /* 0x000fea000b800000 */
[----:B------:R-:W1:Y:S08]  /*1530*/  LDC.64 R2, c[0x0][0xf18] ;  /* 0x0003c600ff027b82 */ /* 0x000e700000000a00 */
[----:B------:R-:W2:Y:S08]  /*1540*/  LDC.64 R4, c[0x0][0xf10] ;  /* 0x0003c400ff047b82 */ /* 0x000eb00000000a00 */
[----:B------:R-:W4:Y:S08]  /*1550*/  LDC R0, c[0x0][0xf20] ;  /* 0x0003c800ff007b82 */ /* 0x000f300000000800 */
[----:B------:R-:W3:Y:S01]  /*1560*/  LDC R6, c[0x0][0xf0c] ;  /* 0x0003c300ff067b82 */ /* 0x000ee20000000800 */
[----:B-1----:R-:W-:Y:S01]  /*1570*/  IMAD.HI.U32 R3, R24, R3, RZ ;  /* 0x0000000318037227 */ /* 0x002fe200078e00ff */
[----:B------:R-:W-:-:S03]  /*1580*/  ISETP.NE.AND P0, PT, R2, 0x1, PT ;  /* 0x000000010200780c */ /* 0x000fc60003f05270 */
[----:B--2---:R-:W-:-:S05]  /*1590*/  IMAD.HI.U32 R4, R4, UR20, RZ ;  /* 0x0000001404047c27 */ /* 0x004fca000f8e00ff */
[----:B------:R-:W-:Y:S02]  /*15a0*/  SHF.R.U32.HI R4, RZ, R5, R4 ;  /* 0x00000005ff047219 */ /* 0x000fe40000011604 */
[----:B----4-:R-:W-:Y:S01]  /*15b0*/  SHF.R.U32.HI R3, RZ, R0, R3 ;  /* 0x00000000ff037219 */ /* 0x010fe20000011603 */
[----:B------:R-:W-:-:S03]  /*15c0*/  IMAD.U32 R0, RZ, RZ, UR20 ;  /* 0x00000014ff007e24 */ /* 0x000fc6000f8e00ff */
[----:B------:R-:W-:Y:S02]  /*15d0*/  SEL R3, R24, R3, !P0 ;  /* 0x0000000318037207 */ /* 0x000fe40004000000 */
[----:B---3--:R-:W-:-:S04]  /*15e0*/  ISETP.NE.AND P1, PT, R6, 0x1, PT ;  /* 0x000000010600780c */ /* 0x008fc80003f25270 */
[----:B------:R-:W-:-:S05]  /*15f0*/  SEL R0, R0, R4, !P1 ;  /* 0x0000000400007207 */ /* 0x000fca0004800000 */
[----:B------:R-:W-:Y:S02]  /*1600*/  IMAD.IADD R4, R3, 0x1, -R0 ;  /* 0x0000000103047824 */ /* 0x000fe400078e0a00 */
[----:B------:R-:W-:Y:S02]  /*1610*/  IMAD.IADD R0, R0, 0x1, -R3 ;  /* 0x0000000100007824 */ /* 0x000fe400078e0a03 */
[----:B------:R-:W-:Y:S02]  /*1620*/  IMAD R4, R4, R6, UR20 ;  /* 0x0000001404047e24 */ /* 0x000fe4000f8e0206 */
[----:B------:R-:W-:-:S03]  /*1630*/  IMAD R24, R0, R2, R24 ;  /* 0x0000000200187224 */ /* 0x000fc600078e0218 */
[----:B------:R-:W-:-:S15]  /*1640*/  R2UR UR20, R4 ;  /* 0x00000000041472ca */ /* 0x000fde00000e0000 */
.L_x_19:
[----:B------:R-:W-:Y:S05]  /*1650*/  BRA.U !UP0, `(.L_x_20) ;  /* 0x00000001080c7547 */ /* 0x000fea000b800000 */
[----:B------:R-:W-:Y:S01]  /*1660*/  UCGABAR_WAIT ;  /* 0x0000000000007dc7 */ /* 0x000fe20008000000 */
[----:B------:R-:W-:Y:S01]  /*1670*/  CCTL.IVALL ;  /* 0x00000000ff00798f */ /* 0x000fe20002000000 */
[----:B------:R-:W-:Y:S05]  /*1680*/  BRA `(.L_x_21) ;  /* 0x0000000000047947 */ /* 0x000fea0003800000 */
.L_x_20:
[----:B------:R-:W-:Y:S06]  /*1690*/  BAR.SYNC.DEFER_BLOCKING 0x0 ;  /* 0x0000000000007b1d */ /* 0x000fec0000010000 */
.L_x_21:
[----:B------:R-:W-:Y:S05]  /*16a0*/  BRA.U UP1, `(.L_x_22) ;  /* 0x0000001501b07547 */ /* 0x000fea000b800000 */
[----:B------:R-:W1:Y:S01]  /*16b0*/  LDCU UR30, c[0x0][0x38c] ;  /* 0x00007180ff1e77ac */ /* 0x000e620008000800 */
[----:B------:R-:W2:Y:S01]  /*16c0*/  LDC R8, c[0x0][0x370] ;  /* 0x0000dc00ff087b82 */ /* 0x000ea20000000800 */
[----:B------:R-:W-:Y:S01]  /*16d0*/  PLOP3.LUT P1, PT, PT, PT, UP4, 0x80, 0x8 ;  /* 0x000000000008781c */ /* 0x000fe20003f2f048 */
[----:B------:R-:W-:Y:S01]  /*16e0*/  IMAD.MOV.U32 R15, RZ, RZ, 0x1 ;  /* 0x00000001ff0f7424 */ /* 0x000fe200078e00ff */
[----:B------:R-:W-:Y:S01]  /*16f0*/  ISETP.EQ.OR P4, PT, R10, RZ, P6 ;  /* 0x000000ff0a00720c */ /* 0x000fe20003782670 */
[----:B------:R-:W-:Y:S01]  /*1700*/  IMAD.MOV.U32 R14, RZ, RZ, RZ ;  /* 0x000000ffff0e7224 */ /* 0x000fe200078e00ff */
[----:B------:R-:W-:Y:S02]  /*1710*/  PLOP3.LUT P1, PT, P1, PT, PT, 0x8, 0x80 ;  /* 0x000000000080781c */ /* 0x000fe40000f2e170 */
[----:B------:R-:W-:Y:S01]  /*1720*/  CS2R R12, SRZ ;  /* 0x00000000000c7805 */ /* 0x000fe2000001ff00 */
[----:B------:R-:W-:Y:S01]  /*1730*/  IMAD.MOV.U32 R11, RZ, RZ, 0x1 ;  /* 0x00000001ff0b7424 */ /* 0x000fe200078e00ff */
[----:B------:R-:W4:Y:S01]  /*1740*/  LDC R0, c[0x0][0x374] ;  /* 0x0000dd00ff007b82 */ /* 0x000f220000000800 */
[----:B------:R-:W2:Y:S01]  /*1750*/  LDCU.64 UR40, c[0x0][0x348] ;  /* 0x00006900ff2877ac */ /* 0x000ea20008000a00 */
[----:B------:R-:W-:Y:S01]  /*1760*/  UMOV UR23, URZ ;  /* 0x000000ff00177c82 */ /* 0x000fe20008000000 */
[----:B-1----:R-:W-:-:S04]  /*1770*/  UIADD3 UR9, UPT, UPT, UR30, 0xff, URZ ;  /* 0x000000ff1e097890 */ /* 0x002fc8000fffe0ff */
[----:B------:R-:W-:-:S04]  /*1780*/  USHF.R.S32.HI UR38, URZ, 0x1f, UR9 ;  /* 0x0000001fff267899 */ /* 0x000fc80008011409 */
[----:B------:R-:W-:Y:S02]  /*1790*/  ULEA.HI UR38, UR38, UR9, URZ, 0x8 ;  /* 0x0000000926267291 */ /* 0x000fe4000f8f40ff */
[----:B------:R-:W-:Y:S02]  /*17a0*/  UIADD3 UR9, UPT, UPT, UR30, -0x1, URZ ;  /* 0xffffffff1e097890 */ /* 0x000fe4000fffe0ff */
[----:B------:R-:W-:Y:S02]  /*17b0*/  USHF.R.S32.HI UR38, URZ, 0x8, UR38 ;  /* 0x00000008ff267899 */ /* 0x000fe40008011426 */
[----:B------:R-:W-:Y:S02]  /*17c0*/  UISETP.GE.U32.AND UP1, UPT, UR9, -0x1ff, UPT ;  /* 0xfffffe010900788c */ /* 0x000fe4000bf26070 */
[----:B------:R-:W-:Y:S02]  /*17d0*/  UISETP.LT.U32.AND UP0, UPT, UR38, 0x7, UPT ;  /* 0x000000072600788c */ /* 0x000fe4000bf01070 */
[----:B------:R-:W-:-:S02]  /*17e0*/  UIADD3 UR30, UPT, UPT, UR30, 0x1fe, URZ ;  /* 0x000001fe1e1e7890 */ /* 0x000fc4000fffe0ff */
[----:B------:R-:W-:Y:S02]  /*17f0*/  USEL UR31, UR38, 0x7, UP0 ;  /* 0x00000007261f7887 */ /* 0x000fe40008000000 */
[----:B------:R-:W-:Y:S02]  /*1800*/  UISETP.NE.AND UP0, UPT, UR8, URZ, UPT ;  /* 0x000000ff0800728c */ /* 0x000fe4000bf05270 */
[----:B------:R-:W-:Y:S02]  /*1810*/  UIADD3 UR15, UPT, UPT, UR31, -0x1, URZ ;  /* 0xffffffff1f0f7890 */ /* 0x000fe4000fffe0ff */
[----:B------:R-:W-:Y:S02]  /*1820*/  @UP1 UIADD3 UR15, UPT, UPT, UR31, URZ, URZ ;  /* 0x000000ff1f0f1290 */ /* 0x000fe4000fffe0ff */
[----:B------:R-:W-:Y:S02]  /*1830*/  USEL UR22, UR22, 0x2, UP0 ;  /* 0x0000000216167887 */ /* 0x000fe40008000000 */
[----:B------:R-:W-:-:S02]  /*1840*/  UIADD3 UR29, UPT, UPT, UR38, -UR31, URZ ;  /* 0x8000001f261d7290 */ /* 0x000fc4000fffe0ff */
[----:B--2---:R-:W-:-:S12]  /*1850*/  UIADD3 UR15, UPT, UPT, UR15, 0x1, URZ ;  /* 0x000000010f0f7890 */ /* 0x004fd8000fffe0ff */
.L_x_46:
[----:B------:R-:W-:Y:S01]  /*1860*/  UISETP.NE.AND UP0, UPT, UR37, URZ, UPT ;  /* 0x000000ff2500728c */ /* 0x000fe2000bf05270 */
[----:B------:R-:W1:Y:S08]  /*1870*/  S2UR UR37, SR_CgaCtaId ;  /* 0x00000000002579c3 */ /* 0x000e700000008800 */
[----:B------:R-:W-:Y:S05]  /*1880*/  BRA.U UP0, `(.L_x_23) ;  /* 0x0000000100347547 */ /* 0x000fea000b800000 */
[----:B------:R-:W2:Y:S01]  /*1890*/  S2R R2, SR_CgaCtaId ;  /* 0x0000000000027919 */ /* 0x000ea20000008800 */
[----:B------:R-:W-:-:S04]  /*18a0*/  MOV R3, 0x400 ;  /* 0x0000040000037802 */ /* 0x000fc80000000f00 */
[----:B--2---:R-:W-:Y:S02]  /*18b0*/  LEA R2, R2, R3, 0x18 ;  /* 0x0000000302027211 */ /* 0x004fe400078ec0ff */
[----:B------:R-:W-:-:S03]  /*18c0*/  SHF.L.U32 R3, R11, 0x1f, RZ ;  /* 0x0000001f0b037819 */ /* 0x000fc600000006ff */
[----:B------:R-:W-:-:S04]  /*18d0*/  IMAD R2, R12, 0x8, R2 ;  /* 0x000000080c027824 */ /* 0x000fc800078e0202 */
[----:B------:R-:W2:Y:S02]  /*18e0*/  SYNCS.PHASECHK.TRANS64.TRYWAIT P0, [R2+URZ+0x100], R3 ;  /* 0x00010003020075a7 */ /* 0x000ea400080011ff */
[----:B--2---:R-:W-:Y:S05]  /*18f0*/  @!P0 BRA `(.L_x_24) ;  /* 0x0000006800ac8947 */ /* 0x004fea0003800000 */
.L_x_129:
[----:B------:R-:W-:Y:S01]  /*1900*/  VIADD R12, R12, 0x1 ;  /* 0x000000010c0c7836 */ /* 0x000fe20000000000 */
[----:B------:R2:W-:Y:S04]  /*1910*/  SYNCS.ARRIVE.TRANS64.A1T0 RZ, [R2+URZ+0xf0], RZ ;  /* 0x0000f0ff02ff79a7 */ /* 0x0005e800081000ff */
[----:B------:R-:W-:-:S04]  /*1920*/  ISETP.NE.AND P0, PT, R12, 0x2, PT ;  /* 0x000000020c00780c */ /* 0x000fc80003f05270 */
[----:B------:R-:W-:Y:S02]  /*1930*/  SEL R12, R12, RZ, P0 ;  /* 0x000000ff0c0c7207 */ /* 0x000fe40000000000 */
[----:B--2---:R-:W-:-:S04]  /*1940*/  SEL R2, RZ, 0x1, P0 ;  /* 0x00000001ff027807 */ /* 0x004fc80000000000 */
[----:B------:R-:W-:-:S07]  /*1950*/  LOP3.LUT R11, R11, R2, RZ, 0x3c, !PT ;  /* 0x000000020b0b7212 */ /* 0x000fce00078e3cff */
.L_x_23:
[----:B------:R-:W-:Y:S01]  /*1960*/  UMOV UR14, 0x400 ;  /* 0x00000400000e7882 */ /* 0x000fe20000000000 */
[----:B------:R-:W-:Y:S01]  /*1970*/  SHF.L.U32 R2, R15, 0x1f, RZ ;  /* 0x0000001f0f027819 */ /* 0x000fe200000006ff */
[----:B-1----:R-:W-:Y:S01]  /*1980*/  ULEA UR14, UR37, UR14, 0x18 ;  /* 0x0000000e250e7291 */ /* 0x002fe2000f8ec0ff */
[----:B------:R-:W-:Y:S01]  /*1990*/  R2UR UR27, R24 ;  /* 0x00000000181b72ca */ /* 0x000fe200000e0000 */
[----:B------:R-:W-:Y:S02]  /*19a0*/  UISETP.GE.U32.AND UP0, UPT, UR30, 0x1ff, UPT ;  /* 0x000001ff1e00788c */ /* 0x000fe4000bf06070 */
[----:B------:R-:W-:Y:S02]  /*19b0*/  ULEA UR8, UR23, UR14, 0x3 ;  /* 0x0000000e17087291 */ /* 0x000fe4000f8e18ff */
[----:B------:R-:W-:Y:S01]  /*19c0*/  ULEA UR35, UR20, UR7, 0x2 ;  /* 0x0000000714237291 */ /* 0x000fe2000f8e10ff */
[----:B------:R-:W-:-:S03]  /*19d0*/  UMOV UR43, URZ ;  /* 0x000000ff002b7c82 */ /* 0x000fc60008000000 */
[----:B------:R-:W-:-:S03]  /*19e0*/  USHF.L.U32 UR35, UR35, 0x5, URZ ;  /* 0x0000000523237899 */ /* 0x000fc600080006ff */
[----:B------:R1:W2:Y:S01]  /*19f0*/  SYNCS.PHASECHK.TRANS64.TRYWAIT P2, [UR8+0x38], R2 ;  /* 0x00003802ff0075a7 */ /* 0x0002a20008041108 */
[----:B------:R-:W-:Y:S01]  /*1a00*/  USHF.L.U32 UR27, UR27, 0x6, URZ ;  /* 0x000000061b1b7899 */ /* 0x000fe200080006ff */
[----:B-1----:R-:W-:-:S04]  /*1a10*/  LEA.HI R2, R24, R24, RZ, 0x1 ;  /* 0x0000001818027211 */ /* 0x002fc800078f08ff */
[----:B------:R-:W-:-:S13]  /*1a20*/  R2UR UR12, R2 ;  /* 0x00000000020c72ca */ /* 0x000fda00000e0000 */
[----:B------:R-:W-:Y:S01]  /*1a30*/  USHF.R.S32.HI UR12, URZ, 0x1, UR12 ;  /* 0x00000001ff0c7899 */ /* 0x000fe2000801140c */
[----:B------:R-:W-:Y:S11]  /*1a40*/  BRA.U !UP0, `(.L_x_25) ;  /* 0x0000000508147547 */ /* 0x000ff6000b800000 */
[----:B------:R-:W-:Y:S01]  /*1a50*/  UMOV UR42, URZ ;  /* 0x000000ff002a7c82 */ /* 0x000fe20008000000 */
[----:B------:R-:W-:-:S05]  /*1a60*/  UMOV UR39, UR23 ;  /* 0x0000001700277c82 */ /* 0x000fca0008000000 */
.L_x_33:
[----:B------:R-:W-:Y:S01]  /*1a70*/  ULEA UR33, UR39, UR14, 0x3 ;  /* 0x0000000e27217291 */ /* 0x000fe2000f8e18ff */
[----:B--2---:R-:W-:Y:S01]  /*1a80*/  @!P6 MOV R3, 0x6800 ;  /* 0x000068000003e802 */ /* 0x004fe20000000f00 */
[----:B--2---:R-:W-:Y:S10]  /*1a90*/  @P2 BRA `(.L_x_26) ;  /* 0x00000000000c2947 */ /* 0x004ff40003800000 */
[----:B------:R-:W-:-:S04]  /*1aa0*/  SHF.L.U32 R4, R15, 0x1f, RZ ;  /* 0x0000001f0f047819 */ /* 0x000fc800000006ff */
[----:B------:R-:W1:Y:S02]  /*1ab0*/  SYNCS.PHASECHK.TRANS64.TRYWAIT P0, [UR33+0x38], R4 ;  /* 0x00003804ff0075a7 */ /* 0x000e640008001121 */
[----:B-1----:R-:W-:Y:S05]  /*1ac0*/  @!P0 BRA `(.L_x_27) ;  /* 0x00000068004c8947 */ /* 0x002fea0003800000 */
.L_x_26:
[----:B------:R2:W-:Y:S01]  /*1ad0*/  @!P6 SYNCS.ARRIVE.TRANS64 RZ, [UR33], R3 ;  /* 0x00000003ffffe9a7 */ /* 0x0005e20008000021 */
[----:B------:R-:W-:-:S04]  /*1ae0*/  ULOP3.LUT UR8, UR22, 0x2, URZ, 0xfc, !UPT ;  /* 0x0000000216087892 */ /* 0x000fc8000f8efcff */
[----:B------:R-:W-:-:S09]  /*1af0*/  UISETP.NE.AND UP0, UPT, UR8, 0x2, UPT ;  /* 0x000000020800788c */ /* 0x000fd2000bf05270 */
[----:B------:R-:W-:Y:S05]  /*1b00*/  BRA.U UP0, `(.L_x_28) ;  /* 0x0000000100047547 */ /* 0x000fea000b800000 */
[----:B------:R-:W-:Y:S05]  /*1b10*/  BPT.TRAP 0x1 ;  /* 0x000000040000795c */ /* 0x000fea0000300000 */
.L_x_28:
[----:B------:R-:W-:Y:S04]  /*1b20*/  BSSY.RECONVERGENT B0, `(.L_x_29) ;  /* 0x0000003000007945 */ /* 0x000fe80003800200 */
[----:B------:R-:W-:Y:S05]  /*1b30*/  @P4 BRA `(.L_x_30) ;  /* 0x0000000000044947 */ /* 0x000fea0003800000 */
[----:B------:R-:W-:Y:S05]  /*1b40*/  BPT.TRAP 0x1 ;  /* 0x000000040000795c */ /* 0x000fea0000300000 */
.L_x_30:
[----:B------:R-:W-:Y:S05]  /*1b50*/  BSYNC.RECONVERGENT B0 ;  /* 0x0000000000007941 */ /* 0x000fea0003800200 */
.L_x_29:
[----:B------:R-:W-:Y:S01]  /*1b60*/  UIADD3 UR23, UPT, UPT, UR39, 0x1, URZ ;  /* 0x0000000127177890 */ /* 0x000fe2000fffe0ff */
[----:B------:R-:W-:Y:S01]  /*1b70*/  BSSY.RECONVERGENT B0, `(.L_x_31) ;  /* 0x000002d000007945 */ /* 0x000fe20003800200 */
[----:B------:R-:W-:Y:S02]  /*1b80*/  ELECT P0, URZ, PT ;  /* 0x0000000000ff782f */ /* 0x000fe40003800000 */
[----:B------:R-:W-:-:S04]  /*1b90*/  UISETP.NE.AND UP0, UPT, UR23, 0x7, UPT ;  /* 0x000000071700788c */ /* 0x000fc8000bf05270 */
[----:B------:R-:W-:Y:S02]  /*1ba0*/  USEL UR9, URZ, 0x1, UP0 ;  /* 0x00000001ff097887 */ /* 0x000fe40008000000 */
[----:B------:R-:W-:-:S04]  /*1bb0*/  USEL UR23, UR23, URZ, UP0 ;  /* 0x000000ff17177287 */ /* 0x000fc80008000000 */
[----:B------:R-:W-:Y:S01]  /*1bc0*/  ULEA UR8, UR23, UR14, 0x3 ;  /* 0x0000000e17087291 */ /* 0x000fe2000f8e18ff */
[----:B------:R-:W-:-:S04]  /*1bd0*/  LOP3.LUT R15, R15, UR9, RZ, 0x3c, !PT ;  /* 0x000000090f0f7c12 */ /* 0x000fc8000f8e3cff */
[----:B-1----:R-:W-:-:S04]  /*1be0*/  SHF.L.U32 R2, R15, 0x1f, RZ ;  /* 0x0000001f0f027819 */ /* 0x002fc800000006ff */
[----:B------:R1:W1:Y:S01]  /*1bf0*/  SYNCS.PHASECHK.TRANS64.TRYWAIT P2, [UR8+0x38], R2 ;  /* 0x00003802ff0075a7 */ /* 0x0002620008041108 */
[----:B------:R-:W-:Y:S05]  /*1c00*/  @!P0 BRA `(.L_x_32) ;  /* 0x00000000008c8947 */ /* 0x000fea0003800000 */
[----:B------:R-:W-:Y:S02]  /*1c10*/  USHF.L.U32 UR8, UR39, 0xa, URZ ;  /* 0x0000000a27087899 */ /* 0x000fe400080006ff */
[----:B------:R-:W-:Y:S02]  /*1c20*/  ULEA UR32, UR39, UR6, 0xe ;  /* 0x0000000627207291 */ /* 0x000fe4000f8e70ff */
[----:B------:R-:W-:Y:S02]  /*1c30*/  UIADD3 UR52, UP3, UPT, UR40, 0x80, URZ ;  /* 0x0000008028347890 */ /* 0x000fe4000ff7e0ff */
[----:B------:R-:W-:Y:S02]  /*1c40*/  ULEA UR24, UR39, UR14, 0xd ;  /* 0x0000000e27187291 */ /* 0x000fe4000f8e68ff */
[----:B------:R-:W-:Y:S02]  /*1c50*/  UIADD3 UR50, UP2, UPT, UR40, 0x180, URZ ;  /* 0x0000018028327890 */ /* 0x000fe4000ff5e0ff */
[----:B------:R-:W-:-:S02]  /*1c60*/  UIADD3 UR48, UP1, UPT, UR40, 0x280, URZ ;  /* 0x0000028028307890 */ /* 0x000fc4000ff3e0ff */
[----:B------:R-:W-:Y:S02]  /*1c70*/  USHF.L.U32 UR11, UR42, 0x1, URZ ;  /* 0x000000012a0b7899 */ /* 0x000fe400080006ff */
[----:B------:R-:W-:Y:S02]  /*1c80*/  ULOP3.LUT UR16, UR5, UR8, URZ, 0xfc, !UPT ;  /* 0x0000000805107292 */ /* 0x000fe4000f8efcff */
[----:B------:R-:W-:Y:S02]  /*1c90*/  UIADD3 UR46, UP0, UPT, UR40, 0x380, URZ ;  /* 0x00000380282e7890 */ /* 0x000fe4000ff1e0ff */
[----:B------:R-:W-:Y:S02]  /*1ca0*/  USHF.L.U32 UR34, UR42, 0x8, URZ ;  /* 0x000000082a227899 */ /* 0x000fe400080006ff */
[----:B------:R-:W-:Y:S02]  /*1cb0*/  UIADD3.X UR53, UPT, UPT, URZ, UR41, URZ, UP3, !UPT ;  /* 0x00000029ff357290 */ /* 0x000fe40009ffe4ff */
[----:B------:R-:W-:-:S02]  /*1cc0*/  UIADD3 UR32, UPT, UPT, UR14, 0x6400, UR32 ;  /* 0x000064000e207890 */ /* 0x000fc4000fffe020 */
[----:B------:R-:W-:Y:S02]  /*1cd0*/  UIADD3.X UR51, UPT, UPT, URZ, UR41, URZ, UP2, !UPT ;  /* 0x00000029ff337290 */ /* 0x000fe400097fe4ff */
[----:B------:R-:W-:Y:S02]  /*1ce0*/  UIADD3 UR24, UPT, UPT, UR24, 0x22400, URZ ;  /* 0x0002240018187890 */ /* 0x000fe4000fffe0ff */
[----:B------:R-:W-:Y:S02]  /*1cf0*/  UIADD3.X UR49, UPT, UPT, URZ, UR41, URZ, UP1, !UPT ;  /* 0x00000029ff317290 */ /* 0x000fe40008ffe4ff */
[----:B------:R-:W-:Y:S02]  /*1d00*/  UIADD3 UR19, UPT, UPT, UR4, UR11, URZ ;  /* 0x0000000b04137290 */ /* 0x000fe4000fffe0ff */
[----:B------:R-:W-:Y:S02]  /*1d10*/  UIADD3 UR16, UPT, UPT, UR14, 0x30400, UR16 ;  /* 0x000304000e107890 */ /* 0x000fe4000fffe010 */
[----:B------:R-:W-:-:S02]  /*1d20*/  UIADD3.X UR47, UPT, UPT, URZ, UR41, URZ, UP0, !UPT ;  /* 0x00000029ff2f7290 */ /* 0x000fc400087fe4ff */
[----:B------:R-:W-:Y:S01]  /*1d30*/  UIADD3 UR8, UPT, UPT, UR14, 0x32000, UR8 ;  /* 0x000320000e087890 */ /* 0x000fe2000fffe008 */
[----:B------:R-:W-:Y:S01]  /*1d40*/  UMOV UR43, 0xf0000 ;  /* 0x000f0000002b7882 */ /* 0x000fe20000000000 */
[----:B------:R-:W-:Y:S01]  /*1d50*/  UMOV UR44, 0x0 ;  /* 0x00000000002c7882 */ /* 0x000fe20000000000 */
[----:B------:R-:W-:Y:S01]  /*1d60*/  UMOV UR45, 0x10000000 ;  /* 0x10000000002d7882 */ /* 0x000fe20000000000 */
[----:B------:R-:W-:Y:S01]  /*1d70*/  UMOV UR25, UR33 ;  /* 0x0000002100197c82 */ /* 0x000fe20008000000 */
[----:B------:R-:W-:Y:S01]  /*1d80*/  UMOV UR28, UR36 ;  /* 0x00000024001c7c82 */ /* 0x000fe20008000000 */
[----:B------:R-:W-:Y:S01]  /*1d90*/  UMOV UR26, UR34 ;  /* 0x00000022001a7c82 */ /* 0x000fe20008000000 */
[----:B------:R-:W-:Y:S01]  /*1da0*/  UMOV UR17, UR33 ;  /* 0x0000002100117c82 */ /* 0x000fe20008000000 */
[----:B------:R-:W-:Y:S01]  /*1db0*/  UMOV UR21, UR36 ;  /* 0x0000002400157c82 */ /* 0x000fe20008000000 */
[----:B------:R1:W-:Y:S01]  /*1dc0*/  UTMALDG.3D.MULTICAST [UR32], [UR52], UR43, desc[UR44] ;  /* 0x00002c20340073b4 */ /* 0x0003e2000801182b */
[----:B------:R-:W-:Y:S01]  /*1dd0*/  UMOV UR10, URZ ;  /* 0x000000ff000a7c82 */ /* 0x000fe20008000000 */
[----:B------:R-:W-:Y:S01]  /*1de0*/  UMOV UR9, UR33 ;  /* 0x0000002100097c82 */ /* 0x000fe20008000000 */
[----:B------:R-:W-:Y:S01]  /*1df0*/  UMOV UR13, UR36 ;  /* 0x00000024000d7c82 */ /* 0x000fe20008000000 */
[----:B------:R1:W-:Y:S01]  /*1e00*/  UTMALDG.3D [UR24], [UR50], desc[UR44] ;  /* 0x00002c18320075b4 */ /* 0x0003e20008011000 */
[----:B------:R1:W-:Y:S01]  /*1e10*/  UTMALDG.4D.MULTICAST [UR16], [UR48], UR43, desc[UR44] ;  /* 0x00002c10300073b4 */ /* 0x0003e2000801982b */
[----:B------:R1:W-:Y:S01]  /*1e20*/  UTMALDG.4D [UR8], [UR46], desc[UR44] ;  /* 0x00002c082e0075b4 */ /* 0x0003e20008019000 */
[----:B------:R-:W-:Y:S01]  /*1e30*/  NOP ;  /* 0x0000000000007918 */ /* 0x000fe20000000000 */
.L_x_32:
[----:B-1----:R-:W-:Y:S05]  /*1e40*/  BSYNC.RECONVERGENT B0 ;  /* 0x0000000000007941 */ /* 0x002fea0003800200 */
.L_x_31:
[----:B------:R-:W-:Y:S01]  /*1e50*/  UIADD3 UR42, UPT, UPT, UR42, 0x1, URZ ;  /* 0x000000012a2a7890 */ /* 0x000fe2000fffe0ff */
[----:B------:R-:W-:Y:S01]  /*1e60*/  UMOV UR39, UR23 ;  /* 0x0000001700277c82 */ /* 0x000fe20008000000 */
[----:B------:R-:W-:Y:S02]  /*1e70*/  UMOV UR43, UR15 ;  /* 0x0000000f002b7c82 */ /* 0x000fe40008000000 */
[----:B------:R-:W-:-:S09]  /*1e80*/  UISETP.NE.AND UP0, UPT, UR42, UR15, UPT ;  /* 0x0000000f2a00728c */ /* 0x000fd2000bf05270 */
[----:B------:R-:W-:Y:S05]  /*1e90*/  BRA.U UP0, `(.L_x_33) ;  /* 0xfffffff900f47547 */ /* 0x000fea000b83ffff */
.L_x_25:
[----:B------:R-:W-:Y:S01]  /*1ea0*/  ULEA UR8, UR23, UR14, 0x3 ;  /* 0x0000000e17087291 */ /* 0x000fe2000f8e18ff */
[----:B------:R-:W-:Y:S01]  /*1eb0*/  SHF.L.U32 R2, R15, 0x1f, RZ ;  /* 0x0000001f0f027819 */ /* 0x000fe200000006ff */
[----:B------:R-:W-:Y:S01]  /*1ec0*/  @!P1 SYNCS.ARRIVE.TRANS64.A1T0 RZ, [UR14+0xa8], RZ ;  /* 0x0000a8ffffff99a7 */ /* 0x000fe2000810000e */
[----:B------:R-:W-:-:S06]  /*1ed0*/  UISETP.GT.AND UP0, UPT, UR38, UR31, UPT ;  /* 0x0000001f2600728c */ /* 0x000fcc000bf04270 */
[----:B------:R1:W1:Y:S03]  /*1ee0*/  SYNCS.PHASECHK.TRANS64.TRYWAIT P1, [UR8+0x38], R2 ;  /* 0x00003802ff0075a7 */ /* 0x0002660008021108 */
[----:B------:R-:W-:Y:S05]  /*1ef0*/  BRA.U !UP0, `(.L_x_34) ;  /* 0x0000000508107547 */ /* 0x000fea000b800000 */
[----:B------:R-:W-:Y:S01]  /*1f00*/  UIADD3 UR39, UPT, UPT, UR29, UR43, URZ ;  /* 0x0000002b1d277290 */ /* 0x000fe2000fffe0ff */
[----:B------:R-:W-:-:S11]  /*1f10*/  UMOV UR42, UR23 ;  /* 0x00000017002a7c82 */ /* 0x000fd60008000000 */
.L_x_42:
[----:B------:R-:W-:Y:S01]  /*1f20*/  ULEA UR33, UR42, UR14, 0x3 ;  /* 0x0000000e2a217291 */ /* 0x000fe2000f8e18ff */
[----:B--2---:R-:W-:Y:S01]  /*1f30*/  @!P6 MOV R3, 0x6800 ;  /* 0x000068000003e802 */ /* 0x004fe20000000f00 */
[----:B-1----:R-:W-:Y:S10]  /*1f40*/  @P1 BRA `(.L_x_35) ;  /* 0x00000000000c1947 */ /* 0x002ff40003800000 */
[----:B------:R-:W-:-:S04]  /*1f50*/  SHF.L.U32 R4, R15, 0x1f, RZ ;  /* 0x0000001f0f047819 */ /* 0x000fc800000006ff */
[----:B------:R-:W1:Y:S02]  /*1f60*/  SYNCS.PHASECHK.TRANS64.TRYWAIT P0, [UR33+0x38], R4 ;  /* 0x00003804ff0075a7 */ /* 0x000e640008001121 */
[----:B-1----:R-:W-:Y:S05]  /*1f70*/  @!P0 BRA `(.L_x_36) ;  /* 0x0000006400388947 */ /* 0x002fea0003800000 */
.L_x_35:
[----:B------:R2:W-:Y:S01]  /*1f80*/  @!P6 SYNCS.ARRIVE.TRANS64 RZ, [UR33], R3 ;  /* 0x00000003ffffe9a7 */ /* 0x0005e20008000021 */
[----:B------:R-:W-:-:S04]  /*1f90*/  ULOP3.LUT UR8, UR22, 0x2, URZ, 0xfc, !UPT ;  /* 0x0000000216087892 */ /* 0x000fc8000f8efcff */
[----:B------:R-:W-:-:S09]  /*1fa0*/  UISETP.NE.AND UP0, UPT, UR8, 0x2, UPT ;  /* 0x000000020800788c */ /* 0x000fd2000bf05270 */
[----:B------:R-:W-:Y:S05]  /*1fb0*/  BRA.U UP0, `(.L_x_37) ;  /* 0x0000000100047547 */ /* 0x000fea000b800000 */
[----:B------:R-:W-:Y:S05]  /*1fc0*/  BPT.TRAP 0x1 ;  /* 0x000000040000795c */ /* 0x000fea0000300000 */
.L_x_37:
[----:B------:R-:W-:Y:S04]  /*1fd0*/  BSSY.RECONVERGENT B0, `(.L_x_38) ;  /* 0x0000003000007945 */ /* 0x000fe80003800200 */
[----:B------:R-:W-:Y:S05]  /*1fe0*/  @P4 BRA `(.L_x_39) ;  /* 0x0000000000044947 */ /* 0x000fea0003800000 */
[----:B------:R-:W-:Y:S05]  /*1ff0*/  BPT.TRAP 0x1 ;  /* 0x000000040000795c */ /* 0x000fea0000300000 */
.L_x_39:
[----:B------:R-:W-:Y:S05]  /*2000*/  BSYNC.RECONVERGENT B0 ;  /* 0x0000000000007941 */ /* 0x000fea0003800200 */
.L_x_38:
        /* <DEDUP_REMOVED lines=28> */
[----:B------:R-:W-:-:S02]  /*21d0*/  UIADD3 UR8, UPT, UPT, UR14, 0x32000, UR8 ;  /* 0x000320000e087890 */ /* 0x000fc4000fffe008 */
[----:B------:R-:W-:Y:S01]  /*21e0*/  UIADD3.X UR47, UPT, UPT, URZ, UR41, URZ, UP0, !UPT ;  /* 0x00000029ff2f7290 */ /* 0x000fe200087fe4ff */
        /* <DEDUP_REMOVED lines=16> */
.L_x_41:
[----:B-1----:R-:W-:Y:S05]  /*22f0*/  BSYNC.RECONVERGENT B0 ;  /* 0x0000000000007941 */ /* 0x002fea0003800200 */
.L_x_40:
[----:B------:R-:W-:Y:S01]  /*2300*/  UIADD3 UR43, UPT, UPT, UR43, 0x1, URZ ;  /* 0x000000012b2b7890 */ /* 0x000fe2000fffe0ff */
[----:B------:R-:W-:-:S03]  /*2310*/  UMOV UR42, UR23 ;  /* 0x00000017002a7c82 */ /* 0x000fc60008000000 */
[----:B------:R-:W-:-:S09]  /*2320*/  UISETP.NE.AND UP0, UPT, UR43, UR39, UPT ;  /* 0x000000272b00728c */ /* 0x000fd2000bf05270 */
[----:B------:R-:W-:Y:S05]  /*2330*/  BRA.U UP0, `(.L_x_42) ;  /* 0xfffffff900f87547 */ /* 0x000fea000b83ffff */
.L_x_34:
[C---:B-1----:R-:W-:Y:S01]  /*2340*/  LEA R2, R14.reuse, UR14, 0x3 ;  /* 0x0000000e0e027c11 */ /* 0x042fe2000f8e18ff */
[----:B------:R-:W-:Y:S01]  /*2350*/  NOP ;  /* 0x0000000000007918 */ /* 0x000fe20000000000 */
[----:B--2---:R-:W-:Y:S02]  /*2360*/  SHF.L.U32 R3, R13, 0x1f, RZ ;  /* 0x0000001f0d037819 */ /* 0x004fe400000006ff */
[----:B------:R-:W-:Y:S02]  /*2370*/  LEA R4, R14, UR14, 0x4 ;  /* 0x0000000e0e047c11 */ /* 0x000fe4000f8e20ff */
[----:B------:R-:W1:Y:S02]  /*2380*/  SYNCS.PHASECHK.TRANS64.TRYWAIT P0, [R2+URZ+0xb0], R3 ;  /* 0x0000b003020075a7 */ /* 0x000e6400080011ff */
[----:B-1----:R-:W-:Y:S05]  /*2390*/  @!P0 BRA `(.L_x_43) ;  /* 0x0000006000488947 */ /* 0x002fea0003800000 */
.L_x_132:
[----:B------:R-:W2:Y:S01]  /*23a0*/  LDS.128 R4, [R4+0x120] ;  /* 0x0001200004047984 */ /* 0x000ea20000000c00 */
[----:B---3--:R-:W-:Y:S01]  /*23b0*/  ISETP.GE.AND P0, PT, R40, 0x1, PT ;  /* 0x000000012800780c */ /* 0x008fe20003f06270 */
[----:B-1----:R-:W-:Y:S01]  /*23c0*/  VIADD R2, R2, 0xc0 ;  /* 0x000000c002027836 */ /* 0x002fe20000000000 */
[----:B------:R-:W-:Y:S01]  /*23d0*/  @!PT LDS RZ, [RZ] ;  /* 0x00000000fffff984 */ /* 0x000fe20000000800 */
[----:B------:R-:W-:Y:S01]  /*23e0*/  @!PT LDS RZ, [RZ] ;  /* 0x00000000fffff984 */ /* 0x000fe20000000800 */
[----:B------:R-:W-:Y:S01]  /*23f0*/  @!PT LDS RZ, [RZ] ;  /* 0x00000000fffff984 */ /* 0x000fe20000000800 */
[----:B------:R-:W-:Y:S01]  /*2400*/  @!PT LDS RZ, [RZ] ;  /* 0x00000000fffff984 */ /* 0x000fe20000000800 */
[----:B------:R1:W-:Y:S06]  /*2410*/  MEMBAR.ALL.CTA ;  /* 0x0000000000007992 */ /* 0x0003ec0000008000 */
[----:B-1----:R-:W1:Y:S01]  /*2420*/  FENCE.VIEW.ASYNC.S ;  /* 0x00000000000073c6 */ /* 0x002e620000000000 */
[----:B------:R-:W-:-:S04]  /*2430*/  PRMT R2, RZ, 0x654, R2 ;  /* 0x00000654ff027816 */ /* 0x000fc80000000002 */
[----:B-1----:R1:W-:Y:S01]  /*2440*/  SYNCS.ARRIVE.TRANS64.RED.A1T0 RZ, [R2+URZ], RZ ;  /* 0x000000ff02ff79a7 */ /* 0x0023e200081004ff */
[----:B--2---:R-:W-:-:S13]  /*2450*/  LOP3.LUT P2, RZ, R6, 0x1, RZ, 0xc0, !PT ;  /* 0x0000000106ff7812 */ /* 0x004fda000784c0ff */
[----:B------:R-:W-:Y:S01]  /*2460*/  @P2 SHF.R.U32.HI R3, RZ, 0x10, R5 ;  /* 0x00000010ff032819 */ /* 0x000fe20000011605 */
[----:B------:R-:W-:Y:S01]  /*2470*/  VOTEU.ANY UP0, P2 ;  /* 0x0000000000ff7886 */ /* 0x000fe20001000100 */
[----:B------:R-:W-:Y:S02]  /*2480*/  @P2 MOV R10, R4 ;  /* 0x00000004000a2202 */ /* 0x000fe40000000f00 */
[----:B------:R-:W-:Y:S02]  /*2490*/  @P2 R2UR.BROADCAST UR8, R3 ;  /* 0x00000000030822ca */ /* 0x000fe400008e0000 */
[----:B------:R-:W-:-:S11]  /*24a0*/  @P2 LOP3.LUT R9, R5, 0xffff, RZ, 0xc0, !PT ;  /* 0x0000ffff05092812 */ /* 0x000fd600078ec0ff */
[----:B------:R-:W-:Y:S01]  /*24b0*/  @UP0 UMOV UR36, UR8 ;  /* 0x0000000800240c82 */ /* 0x000fe20008000000 */
[----:B-1----:R-:W-:Y:S05]  /*24c0*/  @!P0 BRA `(.L_x_44) ;  /* 0x0000000000b88947 */ /* 0x002fea0003800000 */
[----:B------:R-:W4:Y:S01]  /*24d0*/  LDC.64 R4, c[0x0][0xf18] ;  /* 0x0003c600ff047b82 */ /* 0x000f220000000a00 */
[----:B------:R-:W-:-:S07]  /*24e0*/  ISETP.NE.AND P3, PT, R40, 0x1, PT ;  /* 0x000000012800780c */ /* 0x000fce0003f65270 */
[----:B------:R-:W1:Y:S08]  /*24f0*/  LDC.64 R6, c[0x0][0xf10] ;  /* 0x0003c400ff067b82 */ /* 0x000e700000000a00 */
[----:B------:R-:W2:Y:S08]  /*2500*/  LDC R16, c[0x0][0xf20] ;  /* 0x0003c800ff107b82 */ /* 0x000eb00000000800 */
[----:B------:R-:W3:Y:S01]  /*2510*/  LDC R17, c[0x0][0xf0c] ;  /* 0x0003c300ff117b82 */ /* 0x000ee20000000800 */
[----:B----4-:R-:W-:Y:S01]  /*2520*/  IMAD.HI.U32 R19, R0, R5, RZ ;  /* 0x0000000500137227 */ /* 0x010fe200078e00ff */
[----:B------:R-:W-:-:S03]  /*2530*/  ISETP.NE.AND P0, PT, R4, 0x1, PT ;  /* 0x000000010400780c */ /* 0x000fc60003f05270 */
[----:B------:R-:W-:-:S03]  /*2540*/  IMAD.HI.U32 R5, R9, R5, RZ ;  /* 0x0000000509057227 */ /* 0x000fc600078e00ff */
[----:B------:R-:W4:Y:S01]  /*2550*/  LDC.64 R2, c[0x0][0xf28] ;  /* 0x0003ca00ff027b82 */ /* 0x000f220000000a00 */
[----:B-1----:R-:W-:-:S04]  /*2560*/  IMAD.HI.U32 R20, R8, R6, RZ ;  /* 0x0000000608147227 */ /* 0x002fc800078e00ff */
[----:B------:R-:W-:Y:S01]  /*2570*/  IMAD.HI.U32 R21, R10, R6, RZ ;  /* 0x000000060a157227 */ /* 0x000fe200078e00ff */
[----:B------:R-:W-:Y:S02]  /*2580*/  SHF.R.U32.HI R20, RZ, R7, R20 ;  /* 0x00000007ff147219 */ /* 0x000fe40000011614 */
[-C--:B--2---:R-:W-:Y:S02]  /*2590*/  SHF.R.U32.HI R19, RZ, R16.reuse, R19 ;  /* 0x00000010ff137219 */ /* 0x084fe40000011613 */
[----:B------:R-:W-:Y:S02]  /*25a0*/  SHF.R.U32.HI R5, RZ, R16, R5 ;  /* 0x00000010ff057219 */ /* 0x000fe40000011605 */
[----:B------:R-:W-:Y:S02]  /*25b0*/  SEL R19, R0, R19, !P0 ;  /* 0x0000001300137207 */ /* 0x000fe40004000000 */
[----:B------:R-:W-:Y:S02]  /*25c0*/  SHF.R.U32.HI R21, RZ, R7, R21 ;  /* 0x00000007ff157219 */ /* 0x000fe40000011615 */
[----:B---3--:R-:W-:-:S02]  /*25d0*/  ISETP.NE.AND P1, PT, R17, 0x1, PT ;  /* 0x000000011100780c */ /* 0x008fc40003f25270 */
[----:B------:R-:W-:Y:S02]  /*25e0*/  SEL R5, R9, R5, !P0 ;  /* 0x0000000509057207 */ /* 0x000fe40004000000 */
[----:B------:R-:W-:Y:S02]  /*25f0*/  SEL R20, R8, R20, !P1 ;  /* 0x0000001408147207 */ /* 0x000fe40004800000 */
[----:B------:R-:W-:Y:S01]  /*2600*/  SEL R21, R10, R21, !P1 ;  /* 0x000000150a157207 */ /* 0x000fe20004800000 */
[----:B----4-:R-:W-:-:S04]  /*2610*/  IMAD.HI.U32 R18, R19, R2, RZ ;  /* 0x0000000213127227 */ /* 0x010fc800078e00ff */
        /* <DEDUP_REMOVED lines=12> */
[----:B------:R-:W-:Y:S02]  /*26e0*/  @!P0 SHF.R.U32.HI R3, RZ, R3, R7 ;  /* 0x00000003ff038219 */ /* 0x000fe40000011607 */
[----:B------:R-:W-:Y:S01]  /*26f0*/  IADD3 R7, PT, PT, -R5, RZ, RZ ;  /* 0x000000ff05077210 */ /* 0x000fe20007ffe1ff */
[----:B------:R-:W-:Y:S01]  /*2700*/  IMAD R2, R40, R2, R5 ;  /* 0x0000000228027224 */ /* 0x000fe200078e0205 */
[----:B------:R-:W-:-:S03]  /*2710*/  @!P0 SEL R3, R21, R3, !P3 ;  /* 0x0000000315038207 */ /* 0x000fc60005800000 */
[----:B------:R-:W-:Y:S02]  /*2720*/  IMAD R7, R4, R7, R9 ;  /* 0x0000000704077224 */ /* 0x000fe400078e0209 */
[--C-:B------:R-:W-:Y:S02]  /*2730*/  @!P0 IMAD.IADD R6, R6, 0x1, -R3.reuse ;  /* 0x0000000106068824 */ /* 0x100fe400078e0a03 */
[----:B------:R-:W-:Y:S01]  /*2740*/  @!P0 IMAD R3, R2, R20, R3 ;  /* 0x0000001402038224 */ /* 0x000fe200078e0203 */
[----:B------:R-:W-:Y:S01]  /*2750*/  IADD3 R2, PT, PT, -R21, RZ, RZ ;  /* 0x000000ff15027210 */ /* 0x000fe20007ffe1ff */
[----:B------:R-:W-:Y:S02]  /*2760*/  @!P0 IMAD R5, R40, R6, R21 ;  /* 0x0000000628058224 */ /* 0x000fe400078e0215 */
[----:B------:R-:W-:Y:S02]  /*2770*/  @!P0 IMAD.MOV.U32 R21, RZ, RZ, R3 ;  /* 0x000000ffff158224 */ /* 0x000fe400078e0003 */
[----:B------:R-:W-:-:S02]  /*2780*/  IMAD R2, R17, R2, R10 ;  /* 0x0000000211027224 */ /* 0x000fc400078e020a */
[----:B------:R-:W-:Y:S02]  /*2790*/  IMAD R9, R5, R4, R7 ;  /* 0x0000000405097224 */ /* 0x000fe400078e0207 */
[----:B------:R-:W-:Y:S02]  /*27a0*/  IMAD R10, R21, R17, R2 ;  /* 0x00000011150a7224 */ /* 0x000fe400078e0202 */
.L_x_44:
[----:B------:R-:W1:Y:S02]  /*27b0*/  LDCU UR8, c[0x0][0xf30] ;  /* 0x0001e600ff0877ac */ /* 0x000e640008000800 */
[----:B-1----:R-:W-:-:S09]  /*27c0*/  UISETP.NE.AND UP0, UPT, UR8, 0x1, UPT ;  /* 0x000000010800788c */ /* 0x002fd2000bf05270 */
[----:B------:R-:W-:Y:S05]  /*27d0*/  BRA.U UP0, `(.L_x_45) ;  /* 0x0000000100407547 */ /* 0x000fea000b800000 */
[----:B------:R-:W1:Y:S08]  /*27e0*/  LDC.64 R4, c[0x0][0xf10] ;  /* 0x0003c400ff047b82 */ /* 0x000e700000000a00 */
[----:B------:R-:W2:Y:S08]  /*27f0*/  LDC.64 R2, c[0x0][0xf18] ;  /* 0x0003c600ff027b82 */ /* 0x000eb00000000a00 */
[----:B------:R-:W3:Y:S08]  /*2800*/  LDC R6, c[0x0][0xf20] ;  /* 0x0003c800ff067b82 */ /* 0x000ef00000000800 */
[----:B------:R-:W4:Y:S01]  /*2810*/  LDC R7, c[0x0][0xf0c] ;  /* 0x0003c300ff077b82 */ /* 0x000f220000000800 */
[----:B-1----:R-:W-:-:S05]  /*2820*/  IMAD.HI.U32 R4, R10, R4, RZ ;  /* 0x000000040a047227 */ /* 0x002fca00078e00ff */
[----:B------:R-:W-:Y:S01]  /*2830*/  SHF.R.U32.HI R4, RZ, R5, R4 ;  /* 0x00000005ff047219 */ /* 0x000fe20000011604 */
[----:B--2---:R-:W-:Y:S01]  /*2840*/  IMAD.HI.U32 R3, R9, R3, RZ ;  /* 0x0000000309037227 */ /* 0x004fe200078e00ff */
[----:B------:R-:W-:-:S04]  /*2850*/  ISETP.NE.AND P0, PT, R2, 0x1, PT ;  /* 0x000000010200780c */ /* 0x000fc80003f05270 */
[----:B---3--:R-:W-:-:S04]  /*2860*/  SHF.R.U32.HI R3, RZ, R6, R3 ;  /* 0x00000006ff037219 */ /* 0x008fc80000011603 */
[----:B------:R-:W-:Y:S02]  /*2870*/  SEL R3, R9, R3, !P0 ;  /* 0x0000000309037207 */ /* 0x000fe40004000000 */
[----:B----4-:R-:W-:-:S04]  /*2880*/  ISETP.NE.AND P1, PT, R7, 0x1, PT ;  /* 0x000000010700780c */ /* 0x010fc80003f25270 */
[----:B------:R-:W-:-:S05]  /*2890*/  SEL R4, R10, R4, !P1 ;  /* 0x000000040a047207 */ /* 0x000fca0004800000 */
[----:B------:R-:W-:Y:S02]  /*28a0*/  IMAD.IADD R5, R3, 0x1, -R4 ;  /* 0x0000000103057824 */ /* 0x000fe400078e0a04 */
[----:B------:R-:W-:Y:S02]  /*28b0*/  IMAD.IADD R3, R4, 0x1, -R3 ;  /* 0x0000000104037824 */ /* 0x000fe400078e0a03 */
[----:B------:R-:W-:Y:S02]  /*28c0*/  IMAD R10, R5, R7, R10 ;  /* 0x00000007050a7224 */ /* 0x000fe400078e020a */
[----:B------:R-:W-:-:S07]  /*28d0*/  IMAD R9, R3, R2, R9 ;  /* 0x0000000203097224 */ /* 0x000fce00078e0209 */
.L_x_45:
[----:B------:R-:W-:Y:S01]  /*28e0*/  VIADD R14, R14, 0x1 ;  /* 0x000000010e0e7836 */ /* 0x000fe20000000000 */
[----:B------:R-:W-:Y:S01]  /*28f0*/  PLOP3.LUT P1, PT, PT, PT, PT, 0x80, 0x8 ;  /* 0x000000000008781c */ /* 0x000fe20003f2f070 */
[----:B------:R-:W-:Y:S02]  /*2900*/  IMAD.IADD R2, R10, 0x1, R87 ;  /* 0x000000010a027824 */ /* 0x000fe400078e0257 */
[----:B------:R-:W-:Y:S01]  /*2910*/  IMAD.IADD R24, R9, 0x1, R86 ;  /* 0x0000000109187824 */ /* 0x000fe200078e0256 */
[----:B------:R-:W-:Y:S02]  /*2920*/  ISETP.NE.AND P0, PT, R14, 0x2, PT ;  /* 0x000000020e00780c */ /* 0x000fe40003f05270 */
[----:B------:R-:W-:Y:S02]  /*2930*/  R2UR UR20, R2 ;  /* 0x00000000021472ca */ /* 0x000fe400000e0000 */
[----:B------:R-:W-:Y:S02]  /*2940*/  SEL R2, RZ, 0x1, P0 ;  /* 0x00000001ff027807 */ /* 0x000fe40000000000 */
[----:B------:R-:W-:-:S02]  /*2950*/  SEL R14, R14, RZ, P0 ;  /* 0x000000ff0e0e7207 */ /* 0x000fc40000000000 */
[----:B------:R-:W-:Y:S01]  /*2960*/  LOP3.LUT R13, R13, R2, RZ, 0x3c, !PT ;  /* 0x000000020d0d7212 */ /* 0x000fe200078e3cff */
[----:B------:R-:W-:Y:S08]  /*2970*/  @P2 BRA `(.L_x_46) ;  /* 0xffffffec00b82947 */ /* 0x000ff0000383ffff */
[----:B------:R-:W-:Y:S01]  /*2980*/  UIADD3 UR14, UPT, UPT, UR14, 0x38, URZ ;  /* 0x000000380e0e7890 */ /* 0x000fe2000fffe0ff */
[----:B------:R-:W-:-:S03]  /*2990*/  SHF.L.U32 R2, R15, 0x1f, RZ ;  /* 0x0000001f0f027819 */ /* 0x000fc600000006ff */
[----:B------:R-:W-:-:S09]  /*29a0*/  ULEA UR4, UR23, UR14, 0x3 ;  /* 0x0000000e17047291 */ /* 0x000fd2000f8e18ff */
[----:B------:R-:W1:Y:S02]  /*29b0*/  SYNCS.PHASECHK.TRANS64.TRYWAIT P0, [UR4], R2 ;  /* 0x00000002ff0075a7 */ /* 0x000e640008001104 */
[----:B-1----:R-:W-:Y:S05]  /*29c0*/  @!P0 BRA `(.L_x_47) ;  /* 0x0000005800d08947 */ /* 0x002fea0003800000 */
.L_x_134:
[----:B------:R-:W-:-:S04]  /*29d0*/  UIADD3 UR5, UPT, UPT, UR23, 0x1, URZ ;  /* 0x0000000117057890 */ /* 0x000fc8000fffe0ff */
[----:B------:R-:W-:-:S04]  /*29e0*/  UISETP.NE.AND UP0, UPT, UR5, 0x7, UPT ;  /* 0x000000070500788c */ /* 0x000fc8000bf05270 */
[----:B------:R-:W-:Y:S02]  /*29f0*/  USEL UR6, URZ, 0x1, UP0 ;  /* 0x00000001ff067887 */ /* 0x000fe40008000000 */
[----:B------:R-:W-:-:S04]  /*2a00*/  USEL UR5, UR5, URZ, UP0 ;  /* 0x000000ff05057287 */ /* 0x000fc80008000000 */
[----:B------:R-:W-:Y:S01]  /*2a10*/  ULEA UR4, UR5, UR14, 0x3 ;  /* 0x0000000e05047291 */ /* 0x000fe2000f8e18ff */
[----:B-1----:R-:W-:-:S04]  /*2a20*/  LOP3.LUT R2, R15, UR6, RZ, 0x3c, !PT ;  /* 0x000000060f027c12 */ /* 0x002fc8000f8e3cff */
[----:B------:R-:W-:-:S04]  /*2a30*/  SHF.L.U32 R3, R2, 0x1f, RZ ;  /* 0x0000001f02037819 */ /* 0x000fc800000006ff */
[----:B------:R-:W1:Y:S02]  /*2a40*/  SYNCS.PHASECHK.TRANS64.TRYWAIT P0, [UR4], R3 ;  /* 0x00000003ff0075a7 */ /* 0x000e640008001104 */
[----:B-1----:R-:W-:Y:S05]  /*2a50*/  @!P0 BRA `(.L_x_48) ;  /* 0x0000005800c48947 */ /* 0x002fea0003800000 */
.L_x_136:
[----:B------:R-:W-:-:S04]  /*2a60*/  UIADD3 UR5, UPT, UPT, UR5, 0x1, URZ ;  /* 0x0000000105057890 */ /* 0x000fc8000fffe0ff */
[----:B------:R-:W-:-:S04]  /*2a70*/  UISETP.NE.AND UP0, UPT, UR5, 0x7, UPT ;  /* 0x000000070500788c */ /* 0x000fc8000bf05270 */
[----:B------:R-:W-:Y:S02]  /*2a80*/  USEL UR6, URZ, 0x1, UP0 ;  /* 0x00000001ff067887 */ /* 0x000fe40008000000 */
[----:B------:R-:W-:-:S04]  /*2a90*/  USEL UR5, UR5, URZ, UP0 ;  /* 0x000000ff05057287 */ /* 0x000fc80008000000 */
[----:B------:R-:W-:Y:S01]  /*2aa0*/  ULEA UR4, UR5, UR14, 0x3 ;  /* 0x0000000e05047291 */ /* 0x000fe2000f8e18ff */
[----:B------:R-:W-:-:S04]  /*2ab0*/  LOP3.LUT R2, R2, UR6, RZ, 0x3c, !PT ;  /* 0x0000000602027c12 */ /* 0x000fc8000f8e3cff */
[----:B-1----:R-:W-:-:S04]  /*2ac0*/  SHF.L.U32 R3, R2, 0x1f, RZ ;  /* 0x0000001f02037819 */ /* 0x002fc800000006ff */
[----:B------:R-:W1:Y:S02]  /*2ad0*/  SYNCS.PHASECHK.TRANS64.TRYWAIT P0, [UR4], R3 ;  /* 0x00000003ff0075a7 */ /* 0x000e640008001104 */
[----:B-1----:R-:W-:Y:S05]  /*2ae0*/  @!P0 BRA `(.L_x_49) ;  /* 0x0000005800b88947 */ /* 0x002fea0003800000 */
.L_x_138:
        /* <DEDUP_REMOVED lines=9> */
.L_x_140:
        /* <DEDUP_REMOVED lines=9> */
.L_x_142:
        /* <DEDUP_REMOVED lines=9> */
.L_x_144:
[----:B------:R-:W-:-:S04]  /*2ca0*/  UIADD3 UR5, UPT, UPT, UR5, 0x1, URZ ;  /* 0x0000000105057890 */ /* 0x000fc8000fffe0ff */
[----:B------:R-:W-:-:S04]  /*2cb0*/  UISETP.NE.AND UP0, UPT, UR5, 0x7, UPT ;  /* 0x000000070500788c */ /* 0x000fc8000bf05270 */
[----:B------:R-:W-:Y:S02]  /*2cc0*/  USEL UR4, URZ, 0x1, UP0 ;  /* 0x00000001ff047887 */ /* 0x000fe40008000000 */
[----:B------:R-:W-:-:S04]  /*2cd0*/  USEL UR5, UR5, URZ, UP0 ;  /* 0x000000ff05057287 */ /* 0x000fc80008000000 */
[----:B------:R-:W-:Y:S01]  /*2ce0*/  ULEA UR5, UR5, UR14, 0x3 ;  /* 0x0000000e05057291 */ /* 0x000fe2000f8e18ff */
[----:B------:R-:W-:-:S04]  /*2cf0*/  LOP3.LUT R2, R2, UR4, RZ, 0x3c, !PT ;  /* 0x0000000402027c12 */ /* 0x000fc8000f8e3cff */
[----:B------:R-:W-:Y:S01]  /*2d00*/  SHF.L.U32 R2, R2, 0x1f, RZ ;  /* 0x0000001f02027819 */ /* 0x000fe200000006ff */
[----:B-1--4-:R-:W-:-:S07]  /*2d10*/  IMAD.U32 R0, RZ, RZ, UR5 ;  /* 0x00000005ff007e24 */ /* 0x012fce000f8e00ff */
.L_x_53:
[----:B-1----:R1:W2:Y:S02]  /*2d20*/  SYNCS.PHASECHK.TRANS64.TRYWAIT P0, [R0+URZ], R2 ;  /* 0x00000002000075a7 */ /* 0x0022a400080011ff */
[----:B--2---:R-:W-:Y:S05]  /*2d30*/  @!P0 NANOSLEEP.SYNCS 0x989680 ;  /* 0x009896800000895d */ /* 0x004fea0003900000 */
[----:B------:R-:W2:Y:S02]  /*2d40*/  @!P0 SYNCS.PHASECHK.TRANS64 P0, [R0+URZ], R2 ;  /* 0x00000002000085a7 */ /* 0x000ea400080010ff */
[----:B--2---:R-:W-:Y:S05]  /*2d50*/  @P0 EXIT ;  /* 0x000000000000094d */ /* 0x004fea0003800000 */
[----:B------:R-:W-:Y:S05]  /*2d60*/  BRA `(.L_x_53) ;  /* 0xfffffffc00ec7947 */ /* 0x000fea000383ffff */
.L_x_22:
[----:B------:R-:W-:-:S04]  /*2d70*/  UISETP.NE.AND UP0, UPT, UR37, URZ, UPT ;  /* 0x000000ff2500728c */ /* 0x000fc8000bf05270 */
[----:B------:R-:W-:-:S09]  /*2d80*/  UISETP.NE.OR UP0, UPT, UR8, 0x1, UP0 ;  /* 0x000000010800788c */ /* 0x000fd20008705670 */
[----:B------:R-:W-:Y:S05]  /*2d90*/  BRA.U UP0, `(.L_x_54) ;  /* 0x00000005004c7547 */ /* 0x000fea000b800000 */
[----:B------:R-:W-:Y:S01]  /*2da0*/  HFMA2 R11, -RZ, RZ, 0, 0 ;  /* 0x00000000ff0b7431 */ /* 0x000fe200000001ff */
[----:B------:R-:W-:Y:S01]  /*2db0*/  ISETP.GE.U32.AND P2, PT, R10, 0x4, PT ;  /* 0x000000040a00780c */ /* 0x000fe20003f46070 */
[----:B------:R-:W-:Y:S01]  /*2dc0*/  IMAD.MOV.U32 R12, RZ, RZ, 0x1 ;  /* 0x00000001ff0c7424 */ /* 0x000fe200078e00ff */
[----:B------:R-:W-:Y:S01]  /*2dd0*/  CS2R R8, SRZ ;  /* 0x0000000000087805 */ /* 0x000fe2000001ff00 */
[----:B------:R-:W-:Y:S01]  /*2de0*/  IMAD.MOV.U32 R3, RZ, RZ, RZ ;  /* 0x000000ffff037224 */ /* 0x000fe200078e00ff */
[----:B------:R-:W-:Y:S01]  /*2df0*/  UMOV UR4, 0x400 ;  /* 0x0000040000047882 */ /* 0x000fe20000000000 */
[----:B------:R-:W-:Y:S01]  /*2e00*/  UMOV UR6, URZ ;  /* 0x000000ff00067c82 */ /* 0x000fe20008000000 */
[----:B------:R-:W-:-:S12]  /*2e10*/  ULEA UR37, UR37, UR4, 0x18 ;  /* 0x0000000425257291 */ /* 0x000fd8000f8ec0ff */
.L_x_58:
[----:B------:R-:W-:Y:S02]  /*2e20*/  LEA R0, R3, UR37, 0x3 ;  /* 0x0000002503007c11 */ /* 0x000fe4000f8e18ff */
[----:B------:R-:W-:-:S03]  /*2e30*/  SHF.L.U32 R4, R8, 0x1f, RZ ;  /* 0x0000001f08047819 */ /* 0x000fc600000006ff */
[----:B------:R-:W-:Y:S01]  /*2e40*/  VIADD R5, R0, 0x100 ;  /* 0x0000010000057836 */ /* 0x000fe20000000000 */
[----:B------:R-:W1:Y:S02]  /*2e50*/  SYNCS.PHASECHK.TRANS64.TRYWAIT P0, [R0+URZ+0xf0], R4 ;  /* 0x0000f004000075a7 */ /* 0x000e6400080011ff */
[----:B-1----:R-:W-:Y:S05]  /*2e60*/  @!P0 BRA `(.L_x_55) ;  /* 0x0000005800388947 */ /* 0x002fea0003800000 */
.L_x_145:
[----:B------:R-:W-:Y:S01]  /*2e70*/  ULEA UR5, UR6, UR37, 0x3 ;  /* 0x0000002506057291 */ /* 0x000fe2000f8e18ff */
[----:B-1----:R-:W-:Y:S01]  /*2e80*/  PRMT R0, RZ, 0x654, R5 ;  /* 0x00000654ff007816 */ /* 0x002fe20000000005 */
[----:B------:R-:W-:Y:S01]  /*2e90*/  @!P2 IMAD.MOV.U32 R4, RZ, RZ, 0x10 ;  /* 0x00000010ff04a424 */ /* 0x000fe200078e00ff */
[----:B------:R-:W-:Y:S01]  /*2ea0*/  SHF.L.U32 R5, R12, 0x1f, RZ ;  /* 0x0000001f0c057819 */ /* 0x000fe200000006ff */
[----:B------:R-:W-:Y:S01]  /*2eb0*/  UIADD3 UR4, UPT, UPT, UR5, 0xb0, URZ ;  /* 0x000000b005047890 */ /* 0x000fe2000fffe0ff */
[----:B------:R1:W-:Y:S05]  /*2ec0*/  SYNCS.ARRIVE.TRANS64.RED.A1T0 RZ, [R0+URZ], RZ ;  /* 0x000000ff00ff79a7 */ /* 0x0003ea00081004ff */
[----:B------:R-:W-:Y:S01]  /*2ed0*/  IMAD.U32 R6, RZ, RZ, UR4 ;  /* 0x00000004ff067e24 */ /* 0x000fe2000f8e00ff */
[----:B------:R-:W2:Y:S04]  /*2ee0*/  SYNCS.PHASECHK.TRANS64.TRYWAIT P0, [UR5+0xc0], R5 ;  /* 0x0000c005ff0075a7 */ /* 0x000ea80008001105 */
[----:B------:R-:W-:Y:S01]  /*2ef0*/  PRMT R6, R10, 0x654, R6 ;  /* 0x000006540a067816 */ /* 0x000fe20000000006 */
[----:B-12---:R-:W-:Y:S06]  /*2f00*/  @!P0 BRA `(.L_x_56) ;  /* 0x0000005800248947 */ /* 0x006fec0003800000 */
.L_x_147:
[----:B------:R-:W-:Y:S01]  /*2f10*/  ULEA UR4, UR6, UR37, 0x4 ;  /* 0x0000002506047291 */ /* 0x000fe2000f8e20ff */
[----:B------:R-:W-:Y:S01]  /*2f20*/  SEL R2, R6, R2, !P2 ;  /* 0x0000000206027207 */ /* 0x000fe20005000000 */
[----:B------:R-:W-:Y:S01]  /*2f30*/  UIADD3 UR5, UPT, UPT, UR5, 0xb0, URZ ;  /* 0x000000b005057890 */ /* 0x000fe2000fffe0ff */
[----:B-1----:R-:W-:Y:S01]  /*2f40*/  LEA R0, R11, UR37, 0x3 ;  /* 0x000000250b007c11 */ /* 0x002fe2000f8e18ff */
[----:B------:R-:W-:Y:S01]  /*2f50*/  UIADD3 UR4, UPT, UPT, UR4, 0x120, URZ ;  /* 0x0000012004047890 */ /* 0x000fe2000fffe0ff */
[----:B------:R1:W-:Y:S01]  /*2f60*/  @!P2 SYNCS.ARRIVE.TRANS64.RED RZ, [R2+URZ], R4 ;  /* 0x0000000402ffa9a7 */ /* 0x0003e200080004ff */
[----:B------:R-:W-:Y:S01]  /*2f70*/  UIADD3 UR6, UPT, UPT, UR6, 0x1, URZ ;  /* 0x0000000106067890 */ /* 0x000fe2000fffe0ff */
[----:B------:R-:W-:-:S03]  /*2f80*/  VIADD R3, R3, 0x1 ;  /* 0x0000000103037836 */ /* 0x000fc60000000000 */
[----:B------:R-:W-:Y:S02]  /*2f90*/  UISETP.NE.AND UP0, UPT, UR6, 0x2, UPT ;  /* 0x000000020600788c */ /* 0x000fe4000bf05270 */
[----:B------:R-:W-:Y:S01]  /*2fa0*/  ISETP.NE.AND P0, PT, R3, 0x2, PT ;  /* 0x000000020300780c */ /* 0x000fe20003f05270 */
[----:B------:R-:W-:Y:S06]  /*2fb0*/  UGETNEXTWORKID.BROADCAST [UR4], [UR5] ;  /* 0x00000000040073ca */ /* 0x000fec0008000100 */
[----:B------:R-:W-:Y:S02]  /*2fc0*/  USEL UR4, URZ, 0x1, UP0 ;  /* 0x00000001ff047887 */ /* 0x000fe40008000000 */
[----:B------:R-:W-:-:S04]  /*2fd0*/  USEL UR6, UR6, URZ, UP0 ;  /* 0x000000ff06067287 */ /* 0x000fc80008000000 */
[----:B------:R-:W-:Y:S02]  /*2fe0*/  LOP3.LUT R12, R12, UR4, RZ, 0x3c, !PT ;  /* 0x000000040c0c7c12 */ /* 0x000fe4000f8e3cff */
[----:B-1----:R-:W-:-:S04]  /*2ff0*/  SHF.L.U32 R4, R9, 0x1f, RZ ;  /* 0x0000001f09047819 */ /* 0x002fc800000006ff */
[----:B------:R-:W1:Y:S02]  /*3000*/  SYNCS.PHASECHK.TRANS64.TRYWAIT P1, [R0+URZ+0xb0], R4 ;  /* 0x0000b004000075a7 */ /* 0x000e6400080211ff */
[----:B-1----:R-:W-:Y:S05]  /*3010*/  @!P1 BRA `(.L_x_57) ;  /* 0x0000005400f89947 */ /* 0x002fea0003800000 */
.L_x_148:
[----:B-1----:R-:W-:Y:S01]  /*3020*/  LEA R4, R11, UR37, 0x4 ;  /* 0x000000250b047c11 */ /* 0x002fe2000f8e20ff */
[----:B------:R-:W-:Y:S01]  /*3030*/  VIADD R0, R0, 0xc0 ;  /* 0x000000c000007836 */ /* 0x000fe20000000000 */
[----:B------:R-:W-:Y:S01]  /*3040*/  SEL R3, R3, RZ, P0 ;  /* 0x000000ff03037207 */ /* 0x000fe20000000000 */
[----:B------:R-:W-:-:S03]  /*3050*/  VIADD R11, R11, 0x1 ;  /* 0x000000010b0b7836 */ /* 0x000fc60000000000 */
[----:B------:R-:W1:Y:S01]  /*3060*/  LDS.128 R4, [R4+0x120] ;  /* 0x0001200004047984 */ /* 0x000e620000000c00 */
[----:B------:R-:W-:Y:S02]  /*3070*/  PRMT R0, RZ, 0x654, R0 ;  /* 0x00000654ff007816 */ /* 0x000fe40000000000 */
[C---:B------:R-:W-:Y:S01]  /*3080*/  ISETP.NE.AND P1, PT, R11.reuse, 0x2, PT ;  /* 0x000000020b00780c */ /* 0x040fe20003f25270 */
[----:B------:R-:W-:Y:S01]  /*3090*/  @!PT LDS RZ, [RZ] ;  /* 0x00000000fffff984 */ /* 0x000fe20000000800 */
[----:B------:R-:W-:Y:S01]  /*30a0*/  @!PT LDS RZ, [RZ] ;  /* 0x00000000fffff984 */ /* 0x000fe20000000800 */
[----:B------:R-:W-:Y:S01]  /*30b0*/  @!PT LDS RZ, [RZ] ;  /* 0x00000000fffff984 */ /* 0x000fe20000000800 */
[----:B------:R-:W-:Y:S01]  /*30c0*/  @!PT LDS RZ, [RZ] ;  /* 0x00000000fffff984 */ /* 0x000fe20000000800 */
[----:B------:R2:W-:Y:S06]  /*30d0*/  MEMBAR.ALL.CTA ;  /* 0x0000000000007992 */ /* 0x0005ec0000008000 */
[----:B--2---:R-:W2:Y:S01]  /*30e0*/  FENCE.VIEW.ASYNC.S ;  /* 0x00000000000073c6 */ /* 0x004ea20000000000 */
[----:B------:R-:W-:Y:S01]  /*30f0*/  SEL R11, R11, RZ, P1 ;  /* 0x000000ff0b0b7207 */ /* 0x000fe20000800000 */
[----:B--2---:R2:W-:Y:S01]  /*3100*/  SYNCS.ARRIVE.TRANS64.RED.A1T0 RZ, [R0+URZ], RZ ;  /* 0x000000ff00ff79a7 */ /* 0x0045e200081004ff */
[----:B-1----:R-:W-:-:S02]  /*3110*/  LOP3.LUT P3, RZ, R6, 0x1, RZ, 0xc0, !PT ;  /* 0x0000000106ff7812 */ /* 0x002fc4000786c0ff */
[----:B------:R-:W-:-:S04]  /*3120*/  SEL R4, RZ, 0x1, P1 ;  /* 0x00000001ff047807 */ /* 0x000fc80000800000 */
[----:B------:R-:W-:Y:S02]  /*3130*/  LOP3.LUT R9, R9, R4, RZ, 0x3c, !PT ;  /* 0x0000000409097212 */ /* 0x000fe400078e3cff */
[----:B--2---:R-:W-:-:S04]  /*3140*/  SEL R0, RZ, 0x1, P0 ;  /* 0x00000001ff007807 */ /* 0x004fc80000000000 */
[----:B------:R-:W-:Y:S01]  /*3150*/  LOP3.LUT R8, R8, R0, RZ, 0x3c, !PT ;  /* 0x0000000008087212 */ /* 0x000fe200078e3cff */
[----:B------:R-:W-:Y:S06]  /*3160*/  @P3 BRA `(.L_x_58) ;  /* 0xfffffffc002c3947 */ /* 0x000fec000383ffff */
[----:B------:R-:W-:Y:S01]  /*3170*/  ULEA UR5, UR6, UR37, 0x3 ;  /* 0x0000002506057291 */ /* 0x000fe2000f8e18ff */
[----:B------:R-:W-:-:S08]  /*3180*/  SHF.L.U32 R2, R12, 0x1f, RZ ;  /* 0x0000001f0c027819 */ /* 0x000fd000000006ff */
[----:B------:R-:W1:Y:S02]  /*3190*/  SYNCS.PHASECHK.TRANS64 P0, [UR5+0xc0], R2 ;  /* 0x0000c002ff0075a7 */ /* 0x000e640008001005 */
[----:B-1----:R-:W-:Y:S05]  /*31a0*/  @P0 BRA `(.L_x_59) ;  /* 0x0000000000080947 */ /* 0x002fea0003800000 */
[----:B------:R-:W1:Y:S02]  /*31b0*/  SYNCS.PHASECHK.TRANS64.TRYWAIT P0, [UR5+0xc0], R2 ;  /* 0x0000c002ff0075a7 */ /* 0x000e640008001105 */
[----:B-1----:R-:W-:Y:S05]  /*31c0*/  @!P0 BRA `(.L_x_60) ;  /* 0x0000005400a08947 */ /* 0x002fea0003800000 */
.L_x_59:
[----:B------:R-:W-:-:S04]  /*31d0*/  UIADD3 UR4, UPT, UPT, UR6, 0x1, URZ ;  /* 0x0000000106047890 */ /* 0x000fc8000fffe0ff */
[----:B------:R-:W-:-:S04]  /*31e0*/  UISETP.NE.AND UP0, UPT, UR4, 0x2, UPT ;  /* 0x000000020400788c */ /* 0x000fc8000bf05270 */
[----:B------:R-:W-:Y:S02]  /*31f0*/  USEL UR7, URZ, 0x1, UP0 ;  /* 0x00000001ff077887 */ /* 0x000fe40008000000 */
[----:B------:R-:W-:-:S04]  /*3200*/  USEL UR4, UR4, URZ, UP0 ;  /* 0x000000ff04047287 */ /* 0x000fc80008000000 */
[----:B------:R-:W-:Y:S01]  /*3210*/  ULEA UR4, UR4, UR37, 0x3 ;  /* 0x0000002504047291 */ /* 0x000fe2000f8e18ff */
[----:B-1----:R-:W-:-:S04]  /*3220*/  LOP3.LUT R2, R12, UR7, RZ, 0x3c, !PT ;  /* 0x000000070c027c12 */ /* 0x002fc8000f8e3cff */
[----:B------:R-:W-:-:S04]  /*3230*/  SHF.L.U32 R0, R2, 0x1f, RZ ;  /* 0x0000001f02007819 */ /* 0x000fc800000006ff */
[----:B------:R-:W1:Y:S02]  /*3240*/  SYNCS.PHASECHK.TRANS64 P0, [UR4+0xc0], R0 ;  /* 0x0000c000ff0075a7 */ /* 0x000e640008001004 */
[----:B-1----:R-:W-:Y:S05]  /*3250*/  @P0 EXIT ;  /* 0x000000000000094d */ /* 0x002fea0003800000 */
[----:B------:R-:W-:Y:S02]  /*3260*/  SHF.L.U32 R2, R2, 0x1f, RZ ;  /* 0x0000001f02027819 */ /* 0x000fe400000006ff */
[----:B------:R-:W-:-:S07]  /*3270*/  MOV R0, UR4 ;  /* 0x0000000400007c02 */ /* 0x000fce0008000f00 */
.L_x_61:
[----:B-1----:R1:W2:Y:S02]  /*3280*/  SYNCS.PHASECHK.TRANS64.TRYWAIT P0, [R0+URZ+0xc0], R2 ;  /* 0x0000c002000075a7 */ /* 0x0022a400080011ff */
[----:B--2---:R-:W-:Y:S05]  /*3290*/  @!P0 NANOSLEEP.SYNCS 0x989680 ;  /* 0x009896800000895d */ /* 0x004fea0003900000 */
[----:B------:R-:W2:Y:S02]  /*32a0*/  @!P0 SYNCS.PHASECHK.TRANS64 P0, [R0+URZ+0xc0], R2 ;  /* 0x0000c002000085a7 */ /* 0x000ea400080010ff */
[----:B--2---:R-:W-:Y:S05]  /*32b0*/  @P0 EXIT ;  /* 0x000000000000094d */ /* 0x004fea0003800000 */
[----:B------:R-:W-:Y:S05]  /*32c0*/  BRA `(.L_x_61) ;  /* 0xfffffffc00ec7947 */ /* 0x000fea000383ffff */
.L_x_54:
[----:B------:R-:W-:Y:S05]  /*32d0*/  BRA.U UP3, `(.L_x_62) ;  /* 0x00000015037c7547 */ /* 0x000fea000b800000 */
[----:B------:R-:W-:Y:S01]  /*32e0*/  UMOV UR4, 0x40 ;  /* 0x0000004000047882 */ /* 0x000fe20000000000 */
[----:B------:R-:W-:Y:S01]  /*32f0*/  NOP ;  /* 0x0000000000007918 */ /* 0x000fe20000000000 */
[----:B------:R-:W-:Y:S01]  /*3300*/  ULEA UR4, UR37, UR4, 0x18 ;  /* 0x0000000425047291 */ /* 0x000fe2000f8ec0ff */
[----:B------:R-:W-:Y:S02]  /*3310*/  UMOV UR5, 0x400 ;  /* 0x0000040000057882 */ /* 0x000fe40000000000 */
[----:B------:R-:W-:-:S06]  /*3320*/  ULEA UR37, UR37, UR5, 0x18 ;  /* 0x0000000525257291 */ /* 0x000fcc000f8ec0ff */
[----:B------:R-:W1:Y:S02]  /*3330*/  LDS.U8 R0, [UR4+0x1c] ;  /* 0x00001c04ff007984 */ /* 0x000e640008000000 */
[----:B-1----:R-:W-:-:S13]  /*3340*/  ISETP.NE.AND P0, PT, R0, RZ, PT ;  /* 0x000000ff0000720c */ /* 0x002fda0003f05270 */
[----:B------:R-:W-:Y:S05]  /*3350*/  @P0 BRA `(.L_x_63) ;  /* 0x0000000000580947 */ /* 0x000fea0003800000 */
[----:B------:R-:W-:-:S13]  /*3360*/  ELECT P0, URZ, PT ;  /* 0x0000000000ff782f */ /* 0x000fda0003800000 */
[----:B------:R-:W-:Y:S05]  /*3370*/  @!P0 BRA `(.L_x_64) ;  /* 0x0000000000608947 */ /* 0x000fea0003800000 */
[----:B------:R-:W-:Y:S01]  /*3380*/  UMOV UR5, 0x10 ;  /* 0x0000001000057882 */ /* 0x000fe20000000000 */
[----:B------:R-:W-:Y:S01]  /*3390*/  HFMA2 R0, -RZ, RZ, 0, 5.9604644775390625e-08 ;  /* 0x00000001ff007431 */ /* 0x000fe200000001ff */
[----:B------:R-:W-:-:S03]  /*33a0*/  MOV R2, 0xffff ;  /* 0x0000ffff00027802 */ /* 0x000fc60000000f00 */
[----:B------:R-:W-:Y:S04]  /*33b0*/  DEPBAR.LE SB1, 0x36 ;  /* 0x00009d800000791a */ /* 0x000fe80000000000 */
[----:B------:R-:W1:Y:S02]  /*33c0*/  UTCATOMSWS.FIND_AND_SET.ALIGN UP0, UR5, UR5 ;  /* 0x00000005000575e3 */ /* 0x000e640008000800 */
[----:B-1----:R-:W-:Y:S01]  /*33d0*/  MOV R3, UR5 ;  /* 0x0000000500037c02 */ /* 0x002fe20008000f00 */
[----:B------:R-:W-:Y:S06]  /*33e0*/  BRA.U UP0, `(.L_x_65) ;  /* 0x0000000100187547 */ /* 0x000fec000b800000 */
.L_x_66:
[----:B------:R-:W-:Y:S05]  /*33f0*/  NANOSLEEP 0x64 ;  /* 0x000000640000795d */ /* 0x000fea0003800000 */
[----:B------:R-:W-:-:S05]  /*3400*/  UMOV UR5, 0x10 ;  /* 0x0000001000057882 */ /* 0x000fca0000000000 */
[----:B------:R-:W-:Y:S04]  /*3410*/  DEPBAR.LE SB1, 0x36 ;  /* 0x00009d800000791a */ /* 0x000fe80000000000 */
[----:B------:R-:W1:Y:S02]  /*3420*/  UTCATOMSWS.FIND_AND_SET.ALIGN UP0, UR5, UR5 ;  /* 0x00000005000575e3 */ /* 0x000e640008000800 */
[----:B-1----:R-:W-:Y:S01]  /*3430*/  MOV R3, UR5 ;  /* 0x0000000500037c02 */ /* 0x002fe20008000f00 */
[----:B------:R-:W-:Y:S05]  /*3440*/  BRA.U !UP0, `(.L_x_66) ;  /* 0xfffffffd08e87547 */ /* 0x000fea000b83ffff */
.L_x_65:
[-C--:B------:R-:W-:Y:S02]  /*3450*/  SHF.L.U32 R2, R2, R3.reuse, RZ ;  /* 0x0000000302027219 */ /* 0x080fe400000006ff */
[----:B------:R-:W-:Y:S01]  /*3460*/  SHF.L.U32 R0, R0, R3, RZ ;  /* 0x0000000300007219 */ /* 0x000fe200000006ff */
[----:B------:R-:W-:Y:S02]  /*3470*/  IMAD.SHL.U32 R3, R3, 0x20, RZ ;  /* 0x0000002003037824 */ /* 0x000fe400078e00ff */
[----:B------:R1:W-:Y:S04]  /*3480*/  ATOMS.OR RZ, [UR4+0x14], R2 ;  /* 0x00001402ffff798c */ /* 0x0003e8000b000004 */
[----:B------:R1:W-:Y:S04]  /*3490*/  ATOMS.OR RZ, [UR4+0x18], R0 ;  /* 0x00001800ffff798c */ /* 0x0003e8000b000004 */
[----:B------:R1:W-:Y:S01]  /*34a0*/  STS [UR37+0x140], R3 ;  /* 0x00014003ff007988 */ /* 0x0003e20008000825 */
[----:B------:R-:W-:Y:S05]  /*34b0*/  BRA `(.L_x_64) ;  /* 0x0000000000107947 */ /* 0x000fea0003800000 */
.L_x_63:
[----:B------:R-:W-:Y:S02]  /*34c0*/  MOV R0, 0xffffffff ;  /* 0xffffffff00007802 */ /* 0x000fe40000000f00 */
[----:B------:R-:W-:-:S03]  /*34d0*/  MOV R2, 0x3500 ;  /* 0x0000350000027802 */ /* 0x000fc60000000f00 */
[----:B------:R1:W-:Y:S04]  /*34e0*/  STS [UR37+0x140], R0 ;  /* 0x00014000ff007988 */ /* 0x0003e80008000825 */
[----:B-1-3-5:R-:W-:Y:S05]  /*34f0*/  CALL.REL.NOINC `($__internal_1_$__cuda_sm10x_tcgen05_guardrail_trap_phase_invalid_during_alloc) ;  /* 0x0000005800487944 */ /* 0x02afea0003c00000 */
.L_x_64:
[----:B------:R-:W-:Y:S05]  /*3500*/  WARPSYNC.ALL ;  /* 0x0000000000007948 */ /* 0x000fea0003800000 */
[----:B------:R-:W2:Y:S01]  /*3510*/  S2UR UR14, SR_CgaCtaId ;  /* 0x00000000000e79c3 */ /* 0x000ea20000008800 */
[----:B------:R-:W-:Y:S01]  /*3520*/  UMOV UR4, 0x400 ;  /* 0x0000040000047882 */ /* 0x000fe20000000000 */
[----:B------:R-:W-:-:S06]  /*3530*/  NOP ;  /* 0x0000000000007918 */ /* 0x000fcc0000000000 */
[----:B------:R-:W-:Y:S08]  /*3540*/  BAR.ARV 0x6, 0xa0 ;  /* 0x0182800000007b1d */ /* 0x000ff00000002000 */
[----:B------:R-:W4:Y:S01]  /*3550*/  LDC R8, c[0x0][0x370] ;  /* 0x0000dc00ff087b82 */ /* 0x000f220000000800 */
[----:B------:R-:W-:Y:S01]  /*3560*/  LOP3.LUT R9, R9, 0xffff, RZ, 0xc0, !PT ;  /* 0x0000ffff09097812 */ /* 0x000fe200078ec0ff */
[----:B------:R-:W-:Y:S01]  /*3570*/  IMAD.MOV.U32 R14, RZ, RZ, 0x1 ;  /* 0x00000001ff0e7424 */ /* 0x000fe200078e00ff */
[----:B------:R-:W-:Y:S01]  /*3580*/  CS2R R12, SRZ ;  /* 0x00000000000c7805 */ /* 0x000fe2000001ff00 */
[----:B------:R-:W-:Y:S01]  /*3590*/  IMAD.MOV.U32 R11, RZ, RZ, RZ ;  /* 0x000000ffff0b7224 */ /* 0x000fe200078e00ff */
[----:B------:R-:W-:Y:S01]  /*35a0*/  R2UR UR18, R9 ;  /* 0x00000000091272ca */ /* 0x000fe200000e0000 */
[----:B------:R-:W-:Y:S01]  /*35b0*/  UMOV UR28, URZ ;  /* 0x000000ff001c7c82 */ /* 0x000fe20008000000 */
[----:B------:R-:W-:Y:S01]  /*35c0*/  UMOV UR27, URZ ;  /* 0x000000ff001b7c82 */ /* 0x000fe20008000000 */
[----:B--2---:R-:W-:Y:S01]  /*35d0*/  ULEA UR14, UR14, UR4, 0x18 ;  /* 0x000000040e0e7291 */ /* 0x004fe2000f8ec0ff */
[----:B------:R-:W2:Y:S03]  /*35e0*/  LDCU UR4, c[0x0][0x38c] ;  /* 0x00007180ff0477ac */ /* 0x000ea60008000800 */
[----:B------:R-:W-:-:S02]  /*35f0*/  UIADD3 UR20, UPT, UPT, UR14, 0x6400, URZ ;  /* 0x000064000e147890 */ /* 0x000fc4000fffe0ff */
[----:B------:R-:W-:-:S03]  /*3600*/  UIADD3 UR21, UPT, UPT, UR14, 0x22400, URZ ;  /* 0x000224000e157890 */ /* 0x000fc6000fffe0ff */
[----:B-1----:R-:W1:Y:S01]  /*3610*/  LDS R0, [UR14+0x140] ;  /* 0x0001400eff007984 */ /* 0x002e620008000800 */
[----:B------:R-:W-:Y:S02]  /*3620*/  UIADD3 UR22, UPT, UPT, UR14, 0x30400, URZ ;  /* 0x000304000e167890 */ /* 0x000fe4000fffe0ff */
[----:B------:R-:W-:Y:S02]  /*3630*/  UIADD3 UR23, UPT, UPT, UR14, 0x32000, URZ ;  /* 0x000320000e177890 */ /* 0x000fe4000fffe0ff */
[----:B------:R-:W-:Y:S02]  /*3640*/  USHF.R.U32.HI UR20, URZ, 0x4, UR20 ;  /* 0x00000004ff147899 */ /* 0x000fe40008011614 */
[----:B------:R-:W-:Y:S02]  /*3650*/  USHF.R.U32.HI UR21, URZ, 0x4, UR21 ;  /* 0x00000004ff157899 */ /* 0x000fe40008011615 */
[----:B------:R-:W-:Y:S02]  /*3660*/  USHF.R.U32.HI UR22, URZ, 0x4, UR22 ;  /* 0x00000004ff167899 */ /* 0x000fe40008011616 */
[----:B--2---:R-:W-:-:S02]  /*3670*/  UIADD3 UR4, UPT, UPT, UR4, 0xff, URZ ;  /* 0x000000ff04047890 */ /* 0x004fc4000fffe0ff */
[----:B------:R-:W-:Y:S02]  /*3680*/  USHF.R.U32.HI UR23, URZ, 0x4, UR23 ;  /* 0x00000004ff177899 */ /* 0x000fe40008011617 */
[----:B------:R-:W-:Y:S02]  /*3690*/  USHF.R.S32.HI UR13, URZ, 0x1f, UR4 ;  /* 0x0000001fff0d7899 */ /* 0x000fe40008011404 */
[----:B------:R-:W-:Y:S02]  /*36a0*/  ULOP3.LUT UR20, UR20, 0x3fff, URZ, 0xc0, !UPT ;  /* 0x00003fff14147892 */ /* 0x000fe4000f8ec0ff */
[----:B------:R-:W-:Y:S02]  /*36b0*/  ULEA.HI UR13, UR13, UR4, URZ, 0x8 ;  /* 0x000000040d0d7291 */ /* 0x000fe4000f8f40ff */
[----:B------:R-:W-:Y:S02]  /*36c0*/  ULOP3.LUT UR21, UR21, 0x3fff, URZ, 0xc0, !UPT ;  /* 0x00003fff15157892 */ /* 0x000fe4000f8ec0ff */
[----:B------:R-:W-:-:S02]  /*36d0*/  USHF.R.S32.HI UR13, URZ, 0x8, UR13 ;  /* 0x00000008ff0d7899 */ /* 0x000fc4000801140d */
[----:B------:R-:W-:Y:S02]  /*36e0*/  ULOP3.LUT UR22, UR22, 0x3fff, URZ, 0xc0, !UPT ;  /* 0x00003fff16167892 */ /* 0x000fe4000f8ec0ff */
[----:B------:R-:W-:Y:S02]  /*36f0*/  UISETP.LT.AND UP0, UPT, UR13, 0x1, UPT ;  /* 0x000000010d00788c */ /* 0x000fe4000bf01270 */
[----:B------:R-:W-:Y:S02]  /*3700*/  ULOP3.LUT UR23, UR23, 0x3fff, URZ, 0xc0, !UPT ;  /* 0x00003fff17177892 */ /* 0x000fe4000f8ec0ff */
[----:B------:R-:W-:Y:S02]  /*3710*/  USEL UR19, UR13, 0x1, !UP0 ;  /* 0x000000010d137887 */ /* 0x000fe4000c000000 */
[----:B------:R-:W-:Y:S02]  /*3720*/  ULOP3.LUT UR20, UR20, 0x10000, URZ, 0xfc, !UPT ;  /* 0x0001000014147892 */ /* 0x000fe4000f8efcff */
[----:B------:R-:W-:-:S02]  /*3730*/  ULOP3.LUT UR21, UR21, 0x10000, URZ, 0xfc, !UPT ;  /* 0x0001000015157892 */ /* 0x000fc4000f8efcff */
[----:B------:R-:W-:Y:S02]  /*3740*/  ULOP3.LUT UR22, UR22, 0x10000, URZ, 0xfc, !UPT ;  /* 0x0001000016167892 */ /* 0x000fe4000f8efcff */
[----:B------:R-:W-:Y:S01]  /*3750*/  ULOP3.LUT UR23, UR23, 0x10000, URZ, 0xfc, !UPT ;  /* 0x0001000017177892 */ /* 0x000fe2000f8efcff */
[----:B-1----:R-:W-:Y:S01]  /*3760*/  R2UR UR33, R0 ;  /* 0x00000000002172ca */ /* 0x002fe200000e0000 */
[----:B------:R-:W-:Y:S01]  /*3770*/  UIADD3 UR19, UPT, UPT, -UR19, URZ, URZ ;  /* 0x000000ff13137290 */ /* 0x000fe2000fffe1ff */
[----:B------:R-:W1:Y:S11]  /*3780*/  LDC R0, c[0x0][0x374] ;  /* 0x0000dd00ff007b82 */ /* 0x000e760000000800 */
[----:B------:R-:W-:Y:S01]  /*3790*/  IMAD.U32 R2, RZ, RZ, UR33 ;  /* 0x00000021ff027e24 */ /* 0x000fe2000f8e00ff */
[----:B------:R-:W-:-:S02]  /*37a0*/  UIADD3 UR10, UPT, UPT, UR33, 0x80, URZ ;  /* 0x00000080210a7890 */ /* 0x000fc4000fffe0ff */
[----:B------:R-:W-:Y:S01]  /*37b0*/  UIADD3 UR8, UPT, UPT, UR33, 0x84, URZ ;  /* 0x0000008421087890 */ /* 0x000fe2000fffe0ff */
[----:B------:R-:W-:Y:S01]  /*37c0*/  VIADD R2, R2, 0x88 ;  /* 0x0000008802027836 */ /* 0x000fe20000000000 */
[----:B------:R-:W-:Y:S02]  /*37d0*/  UIADD3 UR6, UPT, UPT, UR33, -0x7fffff80, URZ ;  /* 0x8000008021067890 */ /* 0x000fe4000fffe0ff */
[----:B------:R-:W-:Y:S02]  /*37e0*/  UIADD3 UR4, UPT, UPT, UR33, -0x7fffff7c, URZ ;  /* 0x8000008421047890 */ /* 0x000fe4000fffe0ff */
[----:B------:R-:W-:Y:S01]  /*37f0*/  R2UR UR12, R2 ;  /* 0x00000000020c72ca */ /* 0x000fe200000e0000 */
[----:B------:R-:W-:Y:S02]  /*3800*/  USHF.R.U32.HI UR32, URZ, 0x11, UR10 ;  /* 0x00000011ff207899 */ /* 0x000fe4000801160a */
[----:B------:R-:W-:Y:S02]  /*3810*/  USHF.R.U32.HI UR31, URZ, 0x11, UR6 ;  /* 0x00000011ff1f7899 */ /* 0x000fe40008011606 */
[----:B------:R-:W-:-:S02]  /*3820*/  USHF.R.U32.HI UR30, URZ, 0x11, UR8 ;  /* 0x00000011ff1e7899 */ /* 0x000fc40008011608 */
[----:B------:R-:W-:Y:S02]  /*3830*/  USHF.R.U32.HI UR29, URZ, 0x11, UR4 ;  /* 0x00000011ff1d7899 */ /* 0x000fe40008011604 */
[----:B------:R-:W-:Y:S02]  /*3840*/  ULOP3.LUT UR32, UR32, 0x6000, URZ, 0xc0, !UPT ;  /* 0x0000600020207892 */ /* 0x000fe4000f8ec0ff */
[----:B------:R-:W-:Y:S02]  /*3850*/  ULOP3.LUT UR31, UR31, 0x6000, URZ, 0xc0, !UPT ;  /* 0x000060001f1f7892 */ /* 0x000fe4000f8ec0ff */
[----:B------:R-:W-:Y:S02]  /*3860*/  ULOP3.LUT UR30, UR30, 0x6000, URZ, 0xc0, !UPT ;  /* 0x000060001e1e7892 */ /* 0x000fe4000f8ec0ff */
[----:B------:R-:W-:Y:S02]  /*3870*/  ULOP3.LUT UR29, UR29, 0x6000, URZ, 0xc0, !UPT ;  /* 0x000060001d1d7892 */ /* 0x000fe4000f8ec0ff */
[----:B------:R-:W-:-:S02]  /*3880*/  ULOP3.LUT UR32, UR32, 0x890, URZ, 0xfc, !UPT ;  /* 0x0000089020207892 */ /* 0x000fc4000f8efcff */
[----:B------:R-:W-:Y:S02]  /*3890*/  ULOP3.LUT UR31, UR31, 0x890, URZ, 0xfc, !UPT ;  /* 0x000008901f1f7892 */ /* 0x000fe4000f8efcff */
[----:B------:R-:W-:Y:S02]  /*38a0*/  ULOP3.LUT UR30, UR30, 0x890, URZ, 0xfc, !UPT ;  /* 0x000008901e1e7892 */ /* 0x000fe4000f8efcff */
[----:B----4-:R-:W-:-:S12]  /*38b0*/  ULOP3.LUT UR29, UR29, 0x890, URZ, 0xfc, !UPT ;  /* 0x000008901d1d7892 */ /* 0x010fd8000f8efcff */
.L_x_75:
[C---:B------:R-:W-:Y:S02]  /*38c0*/  LEA R2, R13.reuse, UR14, 0x3 ;  /* 0x0000000e0d027c11 */ /* 0x040fe4000f8e18ff */
[----:B------:R-:W-:Y:S02]  /*38d0*/  SHF.L.U32 R3, R12, 0x1f, RZ ;  /* 0x0000001f0c037819 */ /* 0x000fe400000006ff */
[----:B------:R-:W-:Y:S02]  /*38e0*/  LEA R4, R13, UR14, 0x4 ;  /* 0x0000000e0d047c11 */ /* 0x000fe4000f8e20ff */
[----:B--2---:R-:W2:Y:S02]  /*38f0*/  SYNCS.PHASECHK.TRANS64.TRYWAIT P0, [R2+URZ+0xb0], R3 ;  /* 0x0000b003020075a7 */ /* 0x004ea400080011ff */
[----:B--2-4-:R-:W-:Y:S05]  /*3900*/  @!P0 BRA `(.L_x_67) ;  /* 0x0000004c00e88947 */ /* 0x014fea0003800000 */
.L_x_150:
[----:B------:R-:W4:Y:S01]  /*3910*/  LDS.128 R4, [R4+0x120] ;  /* 0x0001200004047984 */ /* 0x000f220000000c00 */
[----:B---3--:R-:W-:Y:S01]  /*3920*/  ISETP.GE.AND P0, PT, R40, 0x1, PT ;  /* 0x000000012800780c */ /* 0x008fe20003f06270 */
[----:B--2---:R-:W-:Y:S01]  /*3930*/  VIADD R2, R2, 0xc0 ;  /* 0x000000c002027836 */ /* 0x004fe20000000000 */
[----:B------:R-:W-:Y:S01]  /*3940*/  @!PT LDS RZ, [RZ] ;  /* 0x00000000fffff984 */ /* 0x000fe20000000800 */
[----:B------:R-:W-:Y:S01]  /*3950*/  @!PT LDS RZ, [RZ] ;  /* 0x00000000fffff984 */ /* 0x000fe20000000800 */
[----:B------:R-:W-:Y:S01]  /*3960*/  @!PT LDS RZ, [RZ] ;  /* 0x00000000fffff984 */ /* 0x000fe20000000800 */
[----:B------:R-:W-:Y:S01]  /*3970*/  @!PT LDS RZ, [RZ] ;  /* 0x00000000fffff984 */ /* 0x000fe20000000800 */
[----:B------:R2:W-:Y:S06]  /*3980*/  MEMBAR.ALL.CTA ;  /* 0x0000000000007992 */ /* 0x0005ec0000008000 */
[----:B--2---:R-:W2:Y:S01]  /*3990*/  FENCE.VIEW.ASYNC.S ;  /* 0x00000000000073c6 */ /* 0x004ea20000000000 */
[----:B------:R-:W-:-:S04]  /*39a0*/  PRMT R2, RZ, 0x654, R2 ;  /* 0x00000654ff027816 */ /* 0x000fc80000000002 */
[----:B--2---:R2:W-:Y:S01]  /*39b0*/  SYNCS.ARRIVE.TRANS64.RED.A1T0 RZ, [R2+URZ], RZ ;  /* 0x000000ff02ff79a7 */ /* 0x0045e200081004ff */
[----:B----4-:R-:W-:-:S13]  /*39c0*/  LOP3.LUT P3, RZ, R6, 0x1, RZ, 0xc0, !PT ;  /* 0x0000000106ff7812 */ /* 0x010fda000786c0ff */
[----:B------:R-:W-:Y:S02]  /*39d0*/  @P3 MOV R10, R4 ;  /* 0x00000004000a3202 */ /* 0x000fe40000000f00 */
[----:B------:R-:W-:Y:S01]  /*39e0*/  @P3 LOP3.LUT R9, R5, 0xffff, RZ, 0xc0, !PT ;  /* 0x0000ffff05093812 */ /* 0x000fe200078ec0ff */
[----:B--2---:R-:W-:Y:S06]  /*39f0*/  @!P0 BRA `(.L_x_68) ;  /* 0x0000000000b88947 */ /* 0x004fec0003800000 */
[----:B------:R-:W1:Y:S01]  /*3a00*/  LDC.64 R4, c[0x0][0xf18] ;  /* 0x0003c600ff047b82 */ /* 0x000e620000000a00 */
[----:B------:R-:W-:-:S07]  /*3a10*/  ISETP.NE.AND P0, PT, R40, 0x1, PT ;  /* 0x000000012800780c */ /* 0x000fce0003f05270 */
[----:B------:R-:W2:Y:S08]  /*3a20*/  LDC.64 R6, c[0x0][0xf10] ;  /* 0x0003c400ff067b82 */ /* 0x000eb00000000a00 */
[----:B------:R-:W3:Y:S08]  /*3a30*/  LDC R15, c[0x0][0xf20] ;  /* 0x0003c800ff0f7b82 */ /* 0x000ef00000000800 */
[----:B------:R-:W4:Y:S01]  /*3a40*/  LDC R16, c[0x0][0xf0c] ;  /* 0x0003c300ff107b82 */ /* 0x000f220000000800 */
[----:B-1----:R-:W-:Y:S01]  /*3a50*/  IMAD.HI.U32 R18, R0, R5, RZ ;  /* 0x0000000500127227 */ /* 0x002fe200078e00ff */
[----:B------:R-:W-:-:S03]  /*3a60*/  ISETP.NE.AND P1, PT, R4, 0x1, PT ;  /* 0x000000010400780c */ /* 0x000fc60003f25270 */
[----:B------:R-:W-:-:S03]  /*3a70*/  IMAD.HI.U32 R5, R9, R5, RZ ;  /* 0x0000000509057227 */ /* 0x000fc600078e00ff */
[----:B------:R-:W1:Y:S01]  /*3a80*/  LDC.64 R2, c[0x0][0xf28] ;  /* 0x0003ca00ff027b82 */ /* 0x000e620000000a00 */
[----:B--2---:R-:W-:-:S04]  /*3a90*/  IMAD.HI.U32 R19, R8, R6, RZ ;  /* 0x0000000608137227 */ /* 0x004fc800078e00ff */
[----:B------:R-:W-:Y:S01]  /*3aa0*/  IMAD.HI.U32 R20, R10, R6, RZ ;  /* 0x000000060a147227 */ /* 0x000fe200078e00ff */
[----:B------:R-:W-:Y:S02]  /*3ab0*/  SHF.R.U32.HI R19, RZ, R7, R19 ;  /* 0x00000007ff137219 */ /* 0x000fe40000011613 */
[-C--:B---3--:R-:W-:Y:S02]  /*3ac0*/  SHF.R.U32.HI R18, RZ, R15.reuse, R18 ;  /* 0x0000000fff127219 */ /* 0x088fe40000011612 */
[----:B------:R-:W-:Y:S02]  /*3ad0*/  SHF.R.U32.HI R5, RZ, R15, R5 ;  /* 0x0000000fff057219 */ /* 0x000fe40000011605 */
[----:B------:R-:W-:Y:S02]  /*3ae0*/  SEL R18, R0, R18, !P1 ;  /* 0x0000001200127207 */ /* 0x000fe40004800000 */
[----:B------:R-:W-:Y:S02]  /*3af0*/  SHF.R.U32.HI R20, RZ, R7, R20 ;  /* 0x00000007ff147219 */ /* 0x000fe40000011614 */
[----:B----4-:R-:W-:-:S02]  /*3b00*/  ISETP.NE.AND P2, PT, R16, 0x1, PT ;  /* 0x000000011000780c */ /* 0x010fc40003f45270 */
[----:B------:R-:W-:Y:S02]  /*3b10*/  SEL R5, R9, R5, !P1 ;  /* 0x0000000509057207 */ /* 0x000fe40004800000 */
[----:B------:R-:W-:Y:S02]  /*3b20*/  SEL R19, R8, R19, !P2 ;  /* 0x0000001308137207 */ /* 0x000fe40005000000 */
[----:B------:R-:W-:Y:S01]  /*3b30*/  SEL R20, R10, R20, !P2 ;  /* 0x000000140a147207 */ /* 0x000fe20005000000 */
[----:B-1----:R-:W-:-:S04]  /*3b40*/  IMAD.HI.U32 R17, R18, R2, RZ ;  /* 0x0000000212117227 */ /* 0x002fc800078e00ff */
        /* <DEDUP_REMOVED lines=25> */
.L_x_68:
[----:B------:R-:W2:Y:S02]  /*3ce0*/  LDCU UR5, c[0x0][0xf30] ;  /* 0x0001e600ff0577ac */ /* 0x000ea40008000800 */
[----:B--2---:R-:W-:-:S09]  /*3cf0*/  UISETP.NE.AND UP0, UPT, UR5, 0x1, UPT ;  /* 0x000000010500788c */ /* 0x004fd2000bf05270 */
[----:B------:R-:W-:Y:S05]  /*3d00*/  BRA.U UP0, `(.L_x_69) ;  /* 0x0000000100387547 */ /* 0x000fea000b800000 */
[----:B------:R-:W2:Y:S08]  /*3d10*/  LDC.64 R4, c[0x0][0xf10] ;  /* 0x0003c400ff047b82 */ /* 0x000eb00000000a00 */
[----:B------:R-:W3:Y:S08]  /*3d20*/  LDC.64 R2, c[0x0][0xf18] ;  /* 0x0003c600ff027b82 */ /* 0x000ef00000000a00 */
[----:B------:R-:W4:Y:S08]  /*3d30*/  LDC R7, c[0x0][0xf0c] ;  /* 0x0003c300ff077b82 */ /* 0x000f300000000800 */
[----:B------:R-:W1:Y:S01]  /*3d40*/  LDC R6, c[0x0][0xf20] ;  /* 0x0003c800ff067b82 */ /* 0x000e620000000800 */
[----:B--2---:R-:W-:-:S05]  /*3d50*/  IMAD.HI.U32 R4, R10, R4, RZ ;  /* 0x000000040a047227 */ /* 0x004fca00078e00ff */
[----:B------:R-:W-:Y:S01]  /*3d60*/  SHF.R.U32.HI R4, RZ, R5, R4 ;  /* 0x00000005ff047219 */ /* 0x000fe20000011604 */
[----:B---3--:R-:W-:Y:S01]  /*3d70*/  IMAD.HI.U32 R3, R9, R3, RZ ;  /* 0x0000000309037227 */ /* 0x008fe200078e00ff */
[----:B------:R-:W-:Y:S02]  /*3d80*/  ISETP.NE.AND P0, PT, R2, 0x1, PT ;  /* 0x000000010200780c */ /* 0x000fe40003f05270 */
[----:B----4-:R-:W-:-:S04]  /*3d90*/  ISETP.NE.AND P1, PT, R7, 0x1, PT ;  /* 0x000000010700780c */ /* 0x010fc80003f25270 */
[----:B------:R-:W-:Y:S02]  /*3da0*/  SEL R4, R10, R4, !P1 ;  /* 0x000000040a047207 */ /* 0x000fe40004800000 */
[----:B-1----:R-:W-:-:S04]  /*3db0*/  SHF.R.U32.HI R3, RZ, R6, R3 ;  /* 0x00000006ff037219 */ /* 0x002fc80000011603 */
[----:B------:R-:W-:-:S05]  /*3dc0*/  SEL R3, R9, R3, !P0 ;  /* 0x0000000309037207 */ /* 0x000fca0004000000 */
[----:B------:R-:W-:-:S04]  /*3dd0*/  IMAD.IADD R3, R4, 0x1, -R3 ;  /* 0x0000000104037824 */ /* 0x000fc800078e0a03 */
[----:B------:R-:W-:-:S07]  /*3de0*/  IMAD R9, R3, R2, R9 ;  /* 0x0000000203097224 */ /* 0x000fce00078e0209 */
.L_x_69:
[----:B------:R-:W2:Y:S01]  /*3df0*/  LDCU UR5, c[0x0][0x38c] ;  /* 0x00007180ff0577ac */ /* 0x000ea20008000800 */
[----:B------:R-:W-:Y:S02]  /*3e00*/  PLOP3.LUT P1, PT, PT, PT, PT, 0x80, 0x8 ;  /* 0x000000000008781c */ /* 0x000fe40003f2f070 */
[----:B------:R-:W-:Y:S01]  /*3e10*/  SHF.L.U32 R2, R14, 0x1f, RZ ;  /* 0x0000001f0e027819 */ /* 0x000fe200000006ff */
[----:B------:R-:W-:Y:S02]  /*3e20*/  ULEA UR16, UR28, UR14, 0x3 ;  /* 0x0000000e1c107291 */ /* 0x000fe4000f8e18ff */
[----:B------:R-:W-:Y:S02]  /*3e30*/  ULEA UR17, UR28, UR33, 0x6 ;  /* 0x000000211c117291 */ /* 0x000fe4000f8e30ff */
[----:B--2---:R-:W-:-:S06]  /*3e40*/  UISETP.GE.AND UP0, UPT, UR5, 0x1, UPT ;  /* 0x000000010500788c */ /* 0x004fcc000bf06270 */
[----:B------:R-:W-:-:S05]  /*3e50*/  PLOP3.LUT P0, PT, PT, PT, UP0, 0x80, 0x8 ;  /* 0x000000000008781c */ /* 0x000fca0003f0f008 */
[----:B------:R-:W-:-:S08]  /*3e60*/  @UP0 ULEA UR5, UR27, UR14, 0x3 ;  /* 0x0000000e1b050291 */ /* 0x000fd0000f8e18ff */
[----:B------:R-:W-:-:S04]  /*3e70*/  @P0 SHF.L.U32 R3, R11, 0x1f, RZ ;  /* 0x0000001f0b030819 */ /* 0x000fc800000006ff */
[----:B------:R2:W3:Y:S01]  /*3e80*/  @P0 SYNCS.PHASECHK.TRANS64.TRYWAIT P1, [UR5], R3 ;  /* 0x00000003ff0005a7 */ /* 0x0004e20008021105 */
[----:B------:R-:W4:Y:S01]  /*3e90*/  SYNCS.PHASECHK.TRANS64.TRYWAIT P0, [UR16+0xe0], R2 ;  /* 0x0000e002ff0075a7 */ /* 0x000f220008001110 */
[----:B--2---:R-:W-:-:S04]  /*3ea0*/  LEA.HI R3, R24, R24, RZ, 0x1 ;  /* 0x0000001818037211 */ /* 0x004fc800078f08ff */
[----:B------:R-:W-:-:S05]  /*3eb0*/  LOP3.LUT R3, R3, 0x7ffffffe, RZ, 0xc0, !PT ;  /* 0x7ffffffe03037812 */ /* 0x000fca00078ec0ff */
[----:B------:R-:W-:-:S05]  /*3ec0*/  IMAD.IADD R3, R24, 0x1, -R3 ;  /* 0x0000000118037824 */ /* 0x000fca00078e0a03 */
[----:B------:R-:W-:-:S13]  /*3ed0*/  R2UR UR11, R3 ;  /* 0x00000000030b72ca */ /* 0x000fda00000e0000 */
[----:B------:R-:W-:Y:S01]  /*3ee0*/  ULEA UR11, UR11, UR12, 0x1 ;  /* 0x0000000c0b0b7291 */ /* 0x000fe2000f8e08ff */
[----:B---34-:R-:W-:Y:S11]  /*3ef0*/  @!P0 BRA `(.L_x_70) ;  /* 0x0000004800808947 */ /* 0x018ff60003800000 */
.L_x_152:
[----:B------:R-:W-:Y:S01]  /*3f00*/  IADD3 R13, PT, PT, R13, 0x1, RZ ;  /* 0x000000010d0d7810 */ /* 0x000fe20007ffe0ff */
[----:B------:R-:W-:Y:S06]  /*3f10*/  BRA.U !UP0, `(.L_x_71) ;  /* 0x0000000508507547 */ /* 0x000fec000b800000 */
[----:B------:R-:W-:Y:S02]  /*3f20*/  ULOP3.LUT UR7, UR11, 0x80000000, URZ, 0x3c, !UPT ;  /* 0x800000000b077892 */ /* 0x000fe4000f8e3cff */
[----:B------:R-:W-:Y:S02]  /*3f30*/  UIADD3 UR9, UPT, UPT, UR11, 0x4, URZ ;  /* 0x000000040b097890 */ /* 0x000fe4000fffe0ff */
[----:B------:R-:W-:Y:S02]  /*3f40*/  UIADD3 UR5, UPT, UPT, UR11, -0x7ffffffc, URZ ;  /* 0x800000040b057890 */ /* 0x000fe4000fffe0ff */
        /* <DEDUP_REMOVED lines=11> */
[----:B------:R-:W-:Y:S02]  /*4000*/  ULOP3.LUT UR34, UR34, 0x480, URZ, 0xfc, !UPT ;  /* 0x0000048022227892 */ /* 0x000fe4000f8efcff */
[----:B------:R-:W-:Y:S02]  /*4010*/  UPRMT UR41, UR40, 0x5410, UR32 ;  /* 0x0000541028297896 */ /* 0x000fe40008000020 */
[----:B------:R-:W-:Y:S02]  /*4020*/  UPRMT UR39, UR38, 0x5410, UR31 ;  /* 0x0000541026277896 */ /* 0x000fe4000800001f */
[----:B------:R-:W-:-:S02]  /*4030*/  UPRMT UR37, UR36, 0x5410, UR30 ;  /* 0x0000541024257896 */ /* 0x000fc4000800001e */
[----:B------:R-:W-:Y:S01]  /*4040*/  UPRMT UR35, UR34, 0x5410, UR29 ;  /* 0x0000541022237896 */ /* 0x000fe2000800001d */
[----:B------:R-:W-:Y:S01]  /*4050*/  UMOV UR26, URZ ;  /* 0x000000ff001a7c82 */ /* 0x000fe20008000000 */
[----:B------:R-:W-:Y:S01]  /*4060*/  UMOV UR25, UR19 ;  /* 0x0000001300197c82 */ /* 0x000fe20008000000 */
[----:B------:R-:W-:Y:S01]  /*4070*/  UMOV UR24, UR13 ;  /* 0x0000000d00187c82 */ /* 0x000fe20008000000 */
[----:B------:R-:W-:Y:S01]  /*4080*/  UMOV UR49, UR27 ;  /* 0x0000001b00317c82 */ /* 0x000fe20008000000 */
[----:B------:R-:W-:Y:S01]  /*4090*/  UMOV UR40, URZ ;  /* 0x000000ff00287c82 */ /* 0x000fe20008000000 */
[----:B------:R-:W-:Y:S01]  /*40a0*/  UMOV UR38, URZ ;  /* 0x000000ff00267c82 */ /* 0x000fe20008000000 */
[----:B------:R-:W-:Y:S01]  /*40b0*/  UMOV UR36, URZ ;  /* 0x000000ff00247c82 */ /* 0x000fe20008000000 */
[----:B------:R-:W-:-:S05]  /*40c0*/  UMOV UR34, URZ ;  /* 0x000000ff00227c82 */ /* 0x000fca0008000000 */
.L_x_74:
[----:B------:R-:W-:Y:S02]  /*40d0*/  UIADD3 UR25, UPT, UPT, UR25, 0x1, URZ ;  /* 0x0000000119197890 */ /* 0x000fe4000fffe0ff */
[----:B---3--:R-:W-:Y:S02]  /*40e0*/  ULEA UR15, UR49, UR14, 0x3 ;  /* 0x0000000e310f7291 */ /* 0x008fe4000f8e18ff */
[----:B------:R-:W-:Y:S01]  /*40f0*/  UISETP.NE.AND UP0, UPT, UR25, URZ, UPT ;  /* 0x000000ff1900728c */ /* 0x000fe2000bf05270 */
[----:B----4-:R-:W-:Y:S10]  /*4100*/  @P1 BRA `(.L_x_72) ;  /* 0x00000000000c1947 */ /* 0x010ff40003800000 */
[----:B--2---:R-:W-:Y:S04]  /*4110*/  SHF.L.U32 R3, R11, 0x1f, RZ ;  /* 0x0000001f0b037819 */ /* 0x004fe800000006ff */
[----:B------:R-:W2:Y:S02]  /*4120*/  SYNCS.PHASECHK.TRANS64.TRYWAIT P0, [UR15], R3 ;  /* 0x00000003ff0075a7 */ /* 0x000ea4000800110f */
[----:B--2---:R-:W-:Y:S05]  /*4130*/  @!P0 BRA `(.L_x_73) ;  /* 0x0000004800088947 */ /* 0x004fea0003800000 */
.L_x_72:
[----:B------:R-:W-:Y:S01]  /*4140*/  UISETP.NE.AND UP1, UPT, UR24, 0x1, UPT ;  /* 0x000000011800788c */ /* 0x000fe2000bf25270 */
[----:B------:R-:W-:Y:S01]  /*4150*/  PLOP3.LUT P1, PT, PT, PT, PT, 0x80, 0x8 ;  /* 0x000000000008781c */ /* 0x000fe20003f2f070 */
[----:B------:R-:W-:Y:S02]  /*4160*/  UIADD3 UR27, UPT, UPT, UR49, 0x1, URZ ;  /* 0x00000001311b7890 */ /* 0x000fe4000fffe0ff */
[----:B------:R-:W-:Y:S02]  /*4170*/  ULEA UR48, UR49, UR22, 0x6 ;  /* 0x0000001631307291 */ /* 0x000fe4000f8e30ff */
[----:B------:R-:W-:Y:S01]  /*4180*/  UISETP.NE.AND UP2, UPT, UR27, 0x7, UPT ;  /* 0x000000071b00788c */ /* 0x000fe2000bf45270 */
[----:B------:R-:W-:Y:S01]  /*4190*/  PLOP3.LUT P0, PT, PT, PT, UP1, 0x80, 0x8 ;  /* 0x000000000008781c */ /* 0x000fe20003f0f018 */
[----:B------:R-:W-:Y:S02]  /*41a0*/  ULEA UR46, UR49, UR23, 0x6 ;  /* 0x00000017312e7291 */ /* 0x000fe4000f8e30ff */
[----:B------:R-:W-:Y:S02]  /*41b0*/  USEL UR43, URZ, 0x1, UP2 ;  /* 0x00000001ff2b7887 */ /* 0x000fe40009000000 */
[----:B------:R-:W-:Y:S02]  /*41c0*/  USEL UR27, UR27, URZ, UP2 ;  /* 0x000000ff1b1b7287 */ /* 0x000fe40009000000 */
[----:B------:R-:W-:Y:S02]  /*41d0*/  ULEA UR44, UR49, UR21, 0x9 ;  /* 0x00000015312c7291 */ /* 0x000fe4000f8e48ff */
[----:B------:R-:W-:Y:S01]  /*41e0*/  @UP1 ULEA UR42, UR27, UR14, 0x3 ;  /* 0x0000000e1b2a1291 */ /* 0x000fe2000f8e18ff */
[----:B------:R-:W-:Y:S01]  /*41f0*/  LOP3.LUT R11, R11, UR43, RZ, 0x3c, !PT ;  /* 0x0000002b0b0b7c12 */ /* 0x000fe2000f8e3cff */
[----:B------:R-:W-:Y:S02]  /*4200*/  UIADD3 UR64, UPT, UPT, UR48, 0x20, URZ ;  /* 0x0000002030407890 */ /* 0x000fe4000fffe0ff */
[----:B------:R-:W-:Y:S01]  /*4210*/  UISETP.NE.U32.AND UP1, UPT, UR26, URZ, UPT ;  /* 0x000000ff1a00728c */ /* 0x000fe2000bf25070 */
[----:B--2---:R-:W-:Y:S01]  /*4220*/  @P0 SHF.L.U32 R2, R11, 0x1f, RZ ;  /* 0x0000001f0b020819 */ /* 0x004fe200000006ff */
[----:B------:R-:W-:Y:S02]  /*4230*/  UIADD3 UR62, UPT, UPT, UR46, 0x20, URZ ;  /* 0x000000202e3e7890 */ /* 0x000fe4000fffe0ff */
[----:B------:R-:W-:Y:S01]  /*4240*/  UIADD3 UR60, UPT, UPT, UR44, 0x2, URZ ;  /* 0x000000022c3c7890 */ /* 0x000fe2000fffe0ff */
[----:B------:R3:W4:Y:S01]  /*4250*/  @P0 SYNCS.PHASECHK.TRANS64.TRYWAIT P1, [UR42], R2 ;  /* 0x00000002ff0005a7 */ /* 0x000722000802112a */
[----:B------:R-:W-:Y:S02]  /*4260*/  ULEA UR42, UR49, UR20, 0xa ;  /* 0x00000014312a7291 */ /* 0x000fe4000f8e50ff */
[----:B------:R-:W-:Y:S02]  /*4270*/  UIADD3 UR56, UPT, UPT, UR44, 0x4, URZ ;  /* 0x000000042c387890 */ /* 0x000fe4000fffe0ff */
[----:B------:R-:W-:Y:S02]  /*4280*/  UIADD3 UR58, UPT, UPT, UR42, 0x2, URZ ;  /* 0x000000022a3a7890 */ /* 0x000fe4000fffe0ff */
[----:B------:R-:W-:Y:S02]  /*4290*/  UIADD3 UR54, UPT, UPT, UR42, 0x4, URZ ;  /* 0x000000042a367890 */ /* 0x000fe4000fffe0ff */
[----:B------:R-:W-:Y:S02]  /*42a0*/  UIADD3 UR52, UPT, UPT, UR44, 0x6, URZ ;  /* 0x000000062c347890 */ /* 0x000fe4000fffe0ff */
[----:B------:R-:W-:Y:S02]  /*42b0*/  UIADD3 UR50, UPT, UPT, UR42, 0x6, URZ ;  /* 0x000000062a327890 */ /* 0x000fe4000fffe0ff */
[----:B------:R-:W-:Y:S02]  /*42c0*/  UIADD3 UR15, UPT, UPT, UR15, 0x38, URZ ;  /* 0x000000380f0f7890 */ /* 0x000fe4000fffe0ff */
[----:B------:R-:W-:Y:S01]  /*42d0*/  UIADD3 UR24, UPT, UPT, UR24, -0x1, URZ ;  /* 0xffffffff18187890 */ /* 0x000fe2000fffe0ff */
[----:B------:R-:W-:Y:S01]  /*42e0*/  UMOV UR49, 0x4008 ;  /* 0x0000400800317882 */ /* 0x000fe20000000000 */
[----:B------:R-:W-:Y:S01]  /*42f0*/  UMOV UR65, 0x4008 ;  /* 0x0000400800417882 */ /* 0x000fe20000000000 */
[----:B------:R2:W-:Y:S01]  /*4300*/  UTCCP.T.S.4x32dp128bit tmem[UR33+0x80], gdesc[UR48] ;  /* 0x00008030210079e7 */ /* 0x0005e20009100000 */
[----:B------:R3:W-:Y:S01]  /*4310*/  UTCCP.T.S.4x32dp128bit tmem[UR33+0x84], gdesc[UR64] ;  /* 0x00008440210079e7 */ /* 0x0007e20009100000 */
[----:B------:R-:W-:Y:S01]  /*4320*/  UMOV UR47, 0x4008 ;  /* 0x00004008002f7882 */ /* 0x000fe20000000000 */
[----:B------:R-:W-:Y:S01]  /*4330*/  UMOV UR63, 0x4008 ;  /* 0x00004008003f7882 */ /* 0x000fe20000000000 */
[----:B------:R3:W-:Y:S01]  /*4340*/  UTCCP.T.S.4x32dp128bit tmem[UR33+0x88], gdesc[UR46] ;  /* 0x0000882e210079e7 */ /* 0x0007e20009100000 */
[----:B------:R3:W-:Y:S01]  /*4350*/  UTCCP.T.S.4x32dp128bit tmem[UR33+0x8c], gdesc[UR62] ;  /* 0x00008c3e210079e7 */ /* 0x0007e20009100000 */
[----:B------:R-:W-:Y:S01]  /*4360*/  UMOV UR45, 0x40004040 ;  /* 0x40004040002d7882 */ /* 0x000fe20000000000 */
[----:B------:R-:W-:Y:S01]  /*4370*/  UMOV UR43, 0x40004040 ;  /* 0x40004040002b7882 */ /* 0x000fe20000000000 */
[----:B------:R-:W-:Y:S01]  /*4380*/  UMOV UR61, 0x40004040 ;  /* 0x40004040003d7882 */ /* 0x000fe20000000000 */
[----:B------:R3:W-:Y:S01]  /*4390*/  UTCOMMA gdesc[UR42], gdesc[UR44], tmem[UR17], tmem[UR40], idesc[UR41], tmem[UR10], UP1 ;  /* 0xc00a282c2a0075ea */ /* 0x0007e20008800011 */
[----:B------:R-:W-:Y:S01]  /*43a0*/  UMOV UR59, 0x40004040 ;  /* 0x40004040003b7882 */ /* 0x000fe20000000000 */
[----:B------:R-:W-:Y:S01]  /*43b0*/  UMOV UR57, 0x40004040 ;  /* 0x4000404000397882 */ /* 0x000fe20000000000 */
[----:B------:R3:W-:Y:S01]  /*43c0*/  UTCOMMA gdesc[UR58], gdesc[UR60], tmem[UR17], tmem[UR38], idesc[UR39], tmem[UR6], UPT ;  /* 0xc006263c3a0075ea */ /* 0x0007e2000b800011 */
[----:B------:R-:W-:Y:S01]  /*43d0*/  UMOV UR55, 0x40004040 ;  /* 0x4000404000377882 */ /* 0x000fe20000000000 */
[----:B------:R-:W-:Y:S01]  /*43e0*/  UMOV UR53, 0x40004040 ;  /* 0x4000404000357882 */ /* 0x000fe20000000000 */
[----:B------:R3:W-:Y:S01]  /*43f0*/  UTCOMMA gdesc[UR54], gdesc[UR56], tmem[UR17], tmem[UR36], idesc[UR37], tmem[UR8], UPT ;  /* 0xc0082438360075ea */ /* 0x0007e2000b800011 */
[----:B------:R-:W-:Y:S01]  /*4400*/  UMOV UR51, 0x40004040 ;  /* 0x4000404000337882 */ /* 0x000fe20000000000 */
[----:B------:R-:W-:Y:S01]  /*4410*/  UMOV UR26, 0x1 ;  /* 0x00000001001a7882 */ /* 0x000fe20000000000 */
[----:B------:R3:W-:Y:S01]  /*4420*/  UTCOMMA gdesc[UR50], gdesc[UR52], tmem[UR17], tmem[UR34], idesc[UR35], tmem[UR4], UPT ;  /* 0xc0042234320075ea */ /* 0x0007e2000b800011 */
[----:B------:R3:W-:Y:S01]  /*4430*/  UTCBAR.MULTICAST [UR15], URZ, UR18 ;  /* 0x000000ff0f0073e9 */ /* 0x0007e20008000812 */
[----:B--2---:R-:W-:Y:S01]  /*4440*/  UMOV UR49, UR27 ;  /* 0x0000001b00317c82 */ /* 0x004fe20008000000 */
[----:B------:R-:W-:Y:S05]  /*4450*/  BRA.U UP0, `(.L_x_74) ;  /* 0xfffffffd001c7547 */ /* 0x000fea000b83ffff */
.L_x_71:
[----:B------:R-:W-:Y:S01]  /*4460*/  UIADD3 UR28, UPT, UPT, UR28, 0x1, URZ ;  /* 0x000000011c1c7890 */ /* 0x000fe2000fffe0ff */
[----:B------:R-:W-:Y:S01]  /*4470*/  ISETP.NE.AND P0, PT, R13, 0x2, PT ;  /* 0x000000020d00780c */ /* 0x000fe20003f05270 */
[----:B------:R-:W-:Y:S01]  /*4480*/  UIADD3 UR16, UPT, UPT, UR16, 0xd0, URZ ;  /* 0x000000d010107890 */ /* 0x000fe2000fffe0ff */
[----:B------:R-:W-:Y:S01]  /*4490*/  IMAD.IADD R24, R9, 0x1, R86 ;  /* 0x0000000109187824 */ /* 0x000fe200078e0256 */
[----:B------:R-:W-:Y:S01]  /*44a0*/  UISETP.NE.AND UP0, UPT, UR28, 0x2, UPT ;  /* 0x000000021c00788c */ /* 0x000fe2000bf05270 */
[----:B--23--:R-:W-:Y:S02]  /*44b0*/  SEL R2, RZ, 0x1, P0 ;  /* 0x00000001ff027807 */ /* 0x00cfe40000000000 */
[----:B------:R-:W-:Y:S01]  /*44c0*/  SEL R13, R13, RZ, P0 ;  /* 0x000000ff0d0d7207 */ /* 0x000fe20000000000 */
[----:B------:R-:W-:Y:S01]  /*44d0*/  USEL UR5, URZ, 0x1, UP0 ;  /* 0x00000001ff057887 */ /* 0x000fe20008000000 */
[----:B------:R-:W-:Y:S01]  /*44e0*/  LOP3.LUT R12, R12, R2, RZ, 0x3c, !PT ;  /* 0x000000020c0c7212 */ /* 0x000fe200078e3cff */
[----:B------:R-:W-:Y:S01]  /*44f0*/  USEL UR28, UR28, URZ, UP0 ;  /* 0x000000ff1c1c7287 */ /* 0x000fe20008000000 */
[----:B------:R2:W-:Y:S03]  /*4500*/  UTCBAR [UR16], URZ ;  /* 0x000000ff100073e9 */ /* 0x0005e600080000ff */
[----:B------:R-:W-:Y:S01]  /*4510*/  LOP3.LUT R14, R14, UR5, RZ, 0x3c, !PT ;  /* 0x000000050e0e7c12 */ /* 0x000fe2000f8e3cff */
[----:B------:R-:W-:Y:S07]  /*4520*/  @P3 BRA `(.L_x_75) ;  /* 0xfffffff000e43947 */ /* 0x000fee000383ffff */
[----:B------:R-:W3:Y:S01]  /*4530*/  S2UR UR4, SR_CgaCtaId ;  /* 0x00000000000479c3 */ /* 0x000ee20000008800 */
[----:B------:R-:W-:Y:S01]  /*4540*/  ELECT P0, URZ, PT ;  /* 0x0000000000ff782f */ /* 0x000fe20003800000 */
[----:B-1----:R-:W-:Y:S01]  /*4550*/  IMAD.MOV.U32 R0, RZ, RZ, 0x1 ;  /* 0x00000001ff007424 */ /* 0x002fe200078e00ff */
[----:B------:R-:W-:Y:S01]  /*4560*/  UIADD3 UR14, UPT, UPT, UR14, 0xe0, URZ ;  /* 0x000000e00e0e7890 */ /* 0x000fe2000fffe0ff */
[----:B------:R-:W-:Y:S01]  /*4570*/  SHF.L.U32 R2, R14, 0x1f, RZ ;  /* 0x0000001f0e027819 */ /* 0x000fe200000006ff */
[----:B------:R-:W-:-:S03]  /*4580*/  UMOV UR5, 0x40 ;  /* 0x0000004000057882 */ /* 0x000fc60000000000 */
[----:B------:R-:W-:Y:S01]  /*4590*/  UVIRTCOUNT.DEALLOC.SMPOOL 0x80 ;  /* 0x000000800000784c */ /* 0x000fe20000000000 */
[----:B---3--:R-:W-:Y:S02]  /*45a0*/  ULEA UR4, UR4, UR5, 0x18 ;  /* 0x0000000504047291 */ /* 0x008fe4000f8ec0ff */
[----:B------:R-:W-:-:S07]  /*45b0*/  ULEA UR5, UR28, UR14, 0x3 ;  /* 0x0000000e1c057291 */ /* 0x000fce000f8e18ff */
[----:B------:R1:W-:Y:S02]  /*45c0*/  @P0 STS.U8 [UR4+0x1c], R0 ;  /* 0x00001c00ff000988 */ /* 0x0003e40008000004 */
[----:B------:R-:W3:Y:S02]  /*45d0*/  SYNCS.PHASECHK.TRANS64.TRYWAIT P0, [UR5], R2 ;  /* 0x00000002ff0075a7 */ /* 0x000ee40008001105 */
[----:B-1-3--:R-:W-:Y:S05]  /*45e0*/  @!P0 BRA `(.L_x_76) ;  /* 0x0000004000f48947 */ /* 0x00afea0003800000 */
.L_x_155:
        /* <DEDUP_REMOVED lines=9> */
.L_x_157:
[----:B------:R-:W-:Y:S01]  /*4680*/  NOP ;  /* 0x0000000000007918 */ /* 0x000fe20000000000 */
[----:B-1----:R-:W1:Y:S01]  /*4690*/  LDS R0, [UR4+0x14] ;  /* 0x00001404ff007984 */ /* 0x002e620008000800 */
[----:B------:R-:W-:Y:S01]  /*46a0*/  ULOP3.LUT UR6, UR33, 0xffff, URZ, 0xc0, !UPT ;  /* 0x0000ffff21067892 */ /* 0x000fe2000f8ec0ff */
[----:B------:R-:W-:Y:S01]  /*46b0*/  UMOV UR8, 0xffff ;  /* 0x0000ffff00087882 */ /* 0x000fe20000000000 */
[----:B------:R-:W-:Y:S02]  /*46c0*/  UMOV UR5, 0x1 ;  /* 0x0000000100057882 */ /* 0x000fe40000000000 */
[----:B------:R-:W-:-:S04]  /*46d0*/  USHF.R.U32.HI UR6, URZ, 0x5, UR6 ;  /* 0x00000005ff067899 */ /* 0x000fc80008011606 */
[----:B------:R-:W-:Y:S02]  /*46e0*/  USHF.L.U32 UR8, UR8, UR6, URZ ;  /* 0x0000000608087299 */ /* 0x000fe400080006ff */
[----:B------:R-:W-:-:S04]  /*46f0*/  USHF.L.U32 UR5, UR5, UR6, URZ ;  /* 0x0000000605057299 */ /* 0x000fc800080006ff */
[----:B-1----:R-:W-:-:S04]  /*4700*/  LOP3.LUT R0, R0, UR8, RZ, 0xc0, !PT ;  /* 0x0000000800007c12 */ /* 0x002fc8000f8ec0ff */
[----:B------:R-:W-:-:S13]  /*4710*/  ISETP.NE.AND P0, PT, R0, UR8, PT ;  /* 0x0000000800007c0c */ /* 0x000fda000bf05270 */
[----:B------:R-:W-:Y:S05]  /*4720*/  @P0 BRA `(.L_x_78) ;  /* 0x0000000000580947 */ /* 0x000fea0003800000 */
[----:B------:R-:W1:Y:S02]  /*4730*/  LDS R0, [UR4+0x18] ;  /* 0x00001804ff007984 */ /* 0x000e640008000800 */
[----:B-1----:R-:W-:-:S04]  /*4740*/  LOP3.LUT R0, R0, UR5, RZ, 0xc0, !PT ;  /* 0x0000000500007c12 */ /* 0x002fc8000f8ec0ff */
[----:B------:R-:W-:-:S13]  /*4750*/  ISETP.NE.AND P0, PT, R0, UR5, PT ;  /* 0x0000000500007c0c */ /* 0x000fda000bf05270 */
[----:B------:R-:W-:Y:S05]  /*4760*/  @P0 BRA `(.L_x_79) ;  /* 0x00000000003c0947 */ /* 0x000fea0003800000 */
[----:B------:R-:W1:Y:S01]  /*4770*/  S2R R2, SR_LANEID ;  /* 0x0000000000027919 */ /* 0x000e620000000000 */
[----:B------:R-:W-:Y:S01]  /*4780*/  ULOP3.LUT UR8, URZ, UR8, URZ, 0x33, !UPT ;  /* 0x00000008ff087292 */ /* 0x000fe2000f8e33ff */
[----:B------:R-:W-:Y:S02]  /*4790*/  VOTEU.ANY UR7, UPT, PT ;  /* 0x0000000000077886 */ /* 0x000fe400038e0100 */
[----:B------:R-:W-:-:S03]  /*47a0*/  UFLO.U32 UR7, UR7 ;  /* 0x00000007000772bd */ /* 0x000fc600080e0000 */
[----:B------:R-:W-:-:S04]  /*47b0*/  IMAD.U32 R0, RZ, RZ, UR8 ;  /* 0x00000008ff007e24 */ /* 0x000fc8000f8e00ff */
[----:B------:R3:W2:Y:S02]  /*47c0*/  REDUX UR6, R0 ;  /* 0x00000000000673c4 */ /* 0x0006a40000000000 */
[----:B------:R1:W-:Y:S02]  /*47d0*/  UTCATOMSWS.AND URZ, UR8 ;  /* 0x0000000800ff79e3 */ /* 0x0003e40008000000 */
[----:B-1----:R-:W-:Y:S02]  /*47e0*/  ISETP.EQ.U32.AND P0, PT, R2, UR7, PT ;  /* 0x0000000702007c0c */ /* 0x002fe4000bf02070 */
[----:B---3--:R-:W-:Y:S02]  /*47f0*/  LOP3.LUT R0, RZ, UR5, RZ, 0x33, !PT ;  /* 0x00000005ff007c12 */ /* 0x008fe4000f8e33ff */
[----:B--2---:R-:W-:Y:S02]  /*4800*/  MOV R2, UR6 ;  /* 0x0000000600027c02 */ /* 0x004fe40008000f00 */
[----:B------:R-:W1:Y:S07]  /*4810*/  REDUX UR5, R0 ;  /* 0x00000000000573c4 */ /* 0x000e6e0000000000 */
[----:B------:R2:W-:Y:S01]  /*4820*/  @P0 ATOMS.AND RZ, [UR4+0x14], R2 ;  /* 0x00001402ffff098c */ /* 0x0005e2000a800004 */
[----:B-1----:R-:W-:-:S05]  /*4830*/  IMAD.U32 R0, RZ, RZ, UR5 ;  /* 0x00000005ff007e24 */ /* 0x002fca000f8e00ff */
[----:B------:R2:W-:Y:S01]  /*4840*/  @P0 ATOMS.AND RZ, [UR4+0x18], R0 ;  /* 0x00001800ffff098c */ /* 0x0005e2000a800004 */
[----:B------:R-:W-:Y:S05]  /*4850*/  BRA `(.L_x_80) ;  /* 0x0000000000147947 */ /* 0x000fea0003800000 */
.L_x_79:
[----:B------:R-:W-:Y:S02]  /*4860*/  MOV R2, 0x4880 ;  /* 0x0000488000027802 */ /* 0x000fe40000000f00 */
[----:B--2-45:R-:W-:Y:S05]  /*4870*/  CALL.REL.NOINC `($__internal_0_$__cuda_sm10x_tcgen05_guardrail_trap_col_being_dealloced_not_returned_by_alloc) ;  /* 0x00000044005c7944 */ /* 0x034fea0003c00000 */
[----:B------:R-:W-:Y:S05]  /*4880*/  BRA `(.L_x_80) ;  /* 0x0000000000087947 */ /* 0x000fea0003800000 */
.L_x_78:
[----:B------:R-:W-:Y:S02]  /*4890*/  MOV R2, 0x48b0 ;  /* 0x000048b000027802 */ /* 0x000fe40000000f00 */
[----:B--2-45:R-:W-:Y:S05]  /*48a0*/  CALL.REL.NOINC `($__internal_2_$__cuda_sm10x_tcgen05_guardrail_trap_unallocated_columns_being_dealloced) ;  /* 0x0000004400687944 */ /* 0x034fea0003c00000 */
.L_x_80:
[----:B------:R-:W-:Y:S01]  /*48b0*/  NOP ;  /* 0x0000000000007918 */ /* 0x000fe20000000000 */
[----:B------:R-:W-:Y:S05]  /*48c0*/  EXIT ;  /* 0x000000000000794d */ /* 0x000fea0003800000 */
.L_x_62:
[----:B------:R-:W-:-:S09]  /*48d0*/  UISETP.NE.OR UP4, UPT, UR8, 0x3, !UP4 ;  /* 0x000000030800788c */ /* 0x000fd2000e785670 */
[----:B------:R-:W-:Y:S05]  /*48e0*/  BRA.U UP4, `(.L_x_81) ;  /* 0x0000000d049c7547 */ /* 0x000fea000b800000 */
[----:B------:R-:W1:Y:S01]  /*48f0*/  LDC R0, c[0x0][0xf30] ;  /* 0x0003cc00ff007b82 */ /* 0x000e620000000800 */
[----:B------:R-:W-:Y:S01]  /*4900*/  IMAD.MOV.U32 R34, RZ, RZ, 0x1 ;  /* 0x00000001ff227424 */ /* 0x000fe200078e00ff */
[----:B------:R-:W-:Y:S01]  /*4910*/  CS2R R30, SRZ ;  /* 0x00000000001e7805 */ /* 0x000fe2000001ff00 */
[----:B------:R-:W-:Y:S01]  /*4920*/  IMAD.MOV.U32 R28, RZ, RZ, 0x2000 ;  /* 0x00002000ff1c7424 */ /* 0x000fe200078e00ff */
[----:B------:R-:W-:Y:S01]  /*4930*/  UMOV UR4, 0x400 ;  /* 0x0000040000047882 */ /* 0x000fe20000000000 */
[----:B------:R-:W-:Y:S02]  /*4940*/  UPLOP3.LUT UP0, UPT, UPT, UPT, UPT, 0x40, 0x4 ;  /* 0x000000000004789c */ /* 0x000fe40003f0e870 */
[----:B------:R-:W-:Y:S01]  /*4950*/  ULEA UR4, UR37, UR4, 0x18 ;  /* 0x0000000425047291 */ /* 0x000fe2000f8ec0ff */
[----:B------:R-:W2:Y:S01]  /*4960*/  LDC R27, c[0x0][0x370] ;  /* 0x0000dc00ff1b7b82 */ /* 0x000ea20000000800 */
[----:B------:R-:W-:-:S07]  /*4970*/  UMOV UR8, URZ ;  /* 0x000000ff00087c82 */ /* 0x000fce0008000000 */
[----:B------:R-:W4:Y:S08]  /*4980*/  LDC R3, c[0x0][0xf0c] ;  /* 0x0003c300ff037b82 */ /* 0x000f300000000800 */
[----:B------:R-:W2:Y:S01]  /*4990*/  LDC R25, c[0x0][0xf20] ;  /* 0x0003c800ff197b82 */ /* 0x000ea20000000800 */
[----:B-1----:R-:W-:-:S07]  /*49a0*/  ISETP.NE.AND P1, PT, R0, 0x1, PT ;  /* 0x000000010000780c */ /* 0x002fce0003f25270 */
[----:B------:R-:W1:Y:S08]  /*49b0*/  LDC.64 R32, c[0x0][0x348] ;  /* 0x0000d200ff207b82 */ /* 0x000e700000000a00 */
[----:B------:R-:W1:Y:S08]  /*49c0*/  LDC.64 R18, c[0x0][0xf10] ;  /* 0x0003c400ff127b82 */ /* 0x000e700000000a00 */
[----:B------:R-:W1:Y:S08]  /*49d0*/  LDC.64 R6, c[0x0][0xf18] ;  /* 0x0003c600ff067b82 */ /* 0x000e700000000a00 */
[----:B------:R-:W1:Y:S08]  /*49e0*/  LDC.64 R14, c[0x0][0xc88] ;  /* 0x00032200ff0e7b82 */ /* 0x000e700000000a00 */
[----:B------:R-:W1:Y:S08]  /*49f0*/  LDC.64 R4, c[0x0][0xf28] ;  /* 0x0003ca00ff047b82 */ /* 0x000e700000000a00 */
[----:B------:R-:W1:Y:S08]  /*4a00*/  LDC.64 R16, c[0x0][0xc90] ;  /* 0x00032400ff107b82 */ /* 0x000e700000000a00 */
[----:B--2-4-:R-:W1:Y:S02]  /*4a10*/  LDC R26, c[0x0][0x374] ;  /* 0x0000dd00ff1a7b82 */ /* 0x014e640000000800 */
.L_x_90:
[C---:B------:R-:W-:Y:S02]  /*4a20*/  LEA R0, R31.reuse, UR4, 0x3 ;  /* 0x000000041f007c11 */ /* 0x040fe4000f8e18ff */
[----:B------:R-:W-:Y:S02]  /*4a30*/  SHF.L.U32 R2, R30, 0x1f, RZ ;  /* 0x0000001f1e027819 */ /* 0x000fe400000006ff */
[----:B------:R-:W-:Y:S02]  /*4a40*/  LEA R20, R31, UR4, 0x4 ;  /* 0x000000041f147c11 */ /* 0x000fe4000f8e20ff */
[----:B--2---:R-:W2:Y:S02]  /*4a50*/  SYNCS.PHASECHK.TRANS64.TRYWAIT P0, [R0+URZ+0xb0], R2 ;  /* 0x0000b002000075a7 */ /* 0x004ea400080011ff */
[----:B--2---:R-:W-:Y:S05]  /*4a60*/  @!P0 BRA `(.L_x_82) ;  /* 0x0000004000048947 */ /* 0x004fea0003800000 */
.L_x_158:
[----:B---3--:R-:W-:Y:S01]  /*4a70*/  ISETP.GE.AND P0, PT, R40, 0x1, PT ;  /* 0x000000012800780c */ /* 0x008fe20003f06270 */
[----:B------:R-:W3:Y:S01]  /*4a80*/  LDS.128 R20, [R20+0x120] ;  /* 0x0001200014147984 */ /* 0x000ee20000000c00 */
[----:B--2---:R-:W-:Y:S01]  /*4a90*/  VIADD R0, R0, 0xc0 ;  /* 0x000000c000007836 */ /* 0x004fe20000000000 */
[----:B------:R-:W-:Y:S01]  /*4aa0*/  @!PT LDS RZ, [RZ] ;  /* 0x00000000fffff984 */ /* 0x000fe20000000800 */
[----:B------:R-:W-:Y:S01]  /*4ab0*/  @!PT LDS RZ, [RZ] ;  /* 0x00000000fffff984 */ /* 0x000fe20000000800 */
[----:B------:R-:W-:Y:S01]  /*4ac0*/  @!PT LDS RZ, [RZ] ;  /* 0x00000000fffff984 */ /* 0x000fe20000000800 */
[----:B------:R-:W-:Y:S01]  /*4ad0*/  @!PT LDS RZ, [RZ] ;  /* 0x00000000fffff984 */ /* 0x000fe20000000800 */
[----:B------:R2:W-:Y:S06]  /*4ae0*/  MEMBAR.ALL.CTA ;  /* 0x0000000000007992 */ /* 0x0005ec0000008000 */
[----:B--2---:R-:W2:Y:S01]  /*4af0*/  FENCE.VIEW.ASYNC.S ;  /* 0x00000000000073c6 */ /* 0x004ea20000000000 */
[----:B------:R-:W-:Y:S04]  /*4b00*/  PRMT R0, RZ, 0x654, R0 ;  /* 0x00000654ff007816 */ /* 0x000fe80000000000 */
[----:B--2---:R2:W-:Y:S01]  /*4b10*/  SYNCS.ARRIVE.TRANS64.RED.A1T0 RZ, [R0+URZ], RZ ;  /* 0x000000ff00ff79a7 */ /* 0x0045e200081004ff */
[----:B---3--:R-:W-:Y:S11]  /*4b20*/  LOP3.LUT P3, RZ, R22, 0x1, RZ, 0xc0, !PT ;  /* 0x0000000116ff7812 */ /* 0x008ff6000786c0ff */
[----:B------:R-:W-:Y:S02]  /*4b30*/  @!UPT UIADD3 URZ, UPT, UPT, URZ, URZ, URZ ;  /* 0x000000fffffff290 */ /* 0x000fe4000fffe0ff */
[----:B------:R-:W-:Y:S02]  /*4b40*/  @P3 MOV R11, R20 ;  /* 0x00000014000b3202 */ /* 0x000fe40000000f00 */
[----:B------:R-:W-:Y:S01]  /*4b50*/  @P3 LOP3.LUT R10, R21, 0xffff, RZ, 0xc0, !PT ;  /* 0x0000ffff150a3812 */ /* 0x000fe200078ec0ff */
[----:B--2---:R-:W-:Y:S06]  /*4b60*/  @!P0 BRA `(.L_x_83) ;  /* 0x0000000000a48947 */ /* 0x004fec0003800000 */
[----:B-1----:R-:W-:Y:S01]  /*4b70*/  IMAD.HI.U32 R0, R26, R7, RZ ;  /* 0x000000071a007227 */ /* 0x002fe200078e00ff */
[----:B------:R-:W-:Y:S02]  /*4b80*/  ISETP.NE.AND P0, PT, R6, 0x1, PT ;  /* 0x000000010600780c */ /* 0x000fe40003f05270 */
[----:B------:R-:W-:Y:S01]  /*4b90*/  ISETP.NE.AND P2, PT, R40, 0x1, PT ;  /* 0x000000012800780c */ /* 0x000fe20003f45270 */
[----:B------:R-:W-:Y:S01]  /*4ba0*/  IMAD.HI.U32 R9, R27, R18, RZ ;  /* 0x000000121b097227 */ /* 0x000fe200078e00ff */
[----:B------:R-:W-:Y:S02]  /*4bb0*/  SHF.R.U32.HI R0, RZ, R25, R0 ;  /* 0x00000019ff007219 */ /* 0x000fe40000011600 */
[----:B------:R-:W-:Y:S01]  /*4bc0*/  ISETP.NE.AND P4, PT, R3, 0x1, PT ;  /* 0x000000010300780c */ /* 0x000fe20003f85270 */
[----:B------:R-:W-:Y:S01]  /*4bd0*/  IMAD.HI.U32 R13, R10, R7, RZ ;  /* 0x000000070a0d7227 */ /* 0x000fe200078e00ff */
[----:B------:R-:W-:Y:S02]  /*4be0*/  SHF.R.U32.HI R9, RZ, R19, R9 ;  /* 0x00000013ff097219 */ /* 0x000fe40000011609 */
[----:B------:R-:W-:Y:S01]  /*4bf0*/  SEL R0, R26, R0, !P0 ;  /* 0x000000001a007207 */ /* 0x000fe20004000000 */
[----:B------:R-:W-:Y:S01]  /*4c00*/  IMAD.HI.U32 R12, R11, R18, RZ ;  /* 0x000000120b0c7227 */ /* 0x000fe200078e00ff */
[----:B------:R-:W-:Y:S03]  /*4c10*/  SEL R9, R27, R9, !P4 ;  /* 0x000000091b097207 */ /* 0x000fe60006000000 */
[-C--:B------:R-:W-:Y:S01]  /*4c20*/  IMAD.HI.U32 R8, R0, R4.reuse, RZ ;  /* 0x0000000400087227 */ /* 0x080fe200078e00ff */
[----:B------:R-:W-:Y:S03]  /*4c30*/  SHF.R.U32.HI R12, RZ, R19, R12 ;  /* 0x00000013ff0c7219 */ /* 0x000fe6000001160c */
[----:B------:R-:W-:Y:S01]  /*4c40*/  IMAD.HI.U32 R2, R9, R4, RZ ;  /* 0x0000000409027227 */ /* 0x000fe200078e00ff */
[----:B------:R-:W-:Y:S02]  /*4c50*/  @P2 SHF.R.U32.HI R0, RZ, R5, R8 ;  /* 0x00000005ff002219 */ /* 0x000fe40000011608 */
[----:B------:R-:W-:Y:S02]  /*4c60*/  SHF.R.U32.HI R8, RZ, R25, R13 ;  /* 0x00000019ff087219 */ /* 0x000fe4000001160d */
[----:B------:R-:W-:Y:S01]  /*4c70*/  @P2 SHF.R.U32.HI R9, RZ, R5, R2 ;  /* 0x00000005ff092219 */ /* 0x000fe20000011602 */
[----:B------:R-:W-:Y:S01]  /*4c80*/  IMAD R0, R40, R0, RZ ;  /* 0x0000000028007224 */ /* 0x000fe200078e02ff */
[----:B------:R-:W-:Y:S02]  /*4c90*/  SEL R8, R10, R8, !P0 ;  /* 0x000000080a087207 */ /* 0x000fe40004000000 */
[----:B------:R-:W-:Y:S01]  /*4ca0*/  SEL R2, R11, R12, !P4 ;  /* 0x0000000c0b027207 */ /* 0x000fe20006000000 */
[----:B------:R-:W-:Y:S01]  /*4cb0*/  IMAD R12, R40, R9, RZ ;  /* 0x00000009280c7224 */ /* 0x000fe200078e02ff */
[C---:B------:R-:W-:Y:S01]  /*4cc0*/  ISETP.GE.AND P0, PT, R8.reuse, R0, PT ;  /* 0x000000000800720c */ /* 0x040fe20003f06270 */
[----:B------:R-:W-:Y:S03]  /*4cd0*/  IMAD.HI.U32 R0, R8, R4, RZ ;  /* 0x0000000408007227 */ /* 0x000fe600078e00ff */
[----:B------:R-:W-:Y:S02]  /*4ce0*/  ISETP.GE.OR P0, PT, R2, R12, P0 ;  /* 0x0000000c0200720c */ /* 0x000fe40000706670 */
[-C--:B------:R-:W-:Y:S04]  /*4cf0*/  SHF.R.U32.HI R0, RZ, R5.reuse, R0 ;  /* 0x00000005ff007219 */ /* 0x080fe80000011600 */
[----:B------:R-:W-:Y:S05]  /*4d00*/  SEL R13, R8, R0, !P2 ;  /* 0x00000000080d7207 */ /* 0x000fea0005000000 */
[----:B------:R-:W-:Y:S02]  /*4d10*/  IMAD.MOV R12, RZ, RZ, -R13 ;  /* 0x000000ffff0c7224 */ /* 0x000fe400078e0a0d */
[----:B------:R-:W-:Y:S04]  /*4d20*/  @!P0 IMAD.HI.U32 R0, R2, R4, RZ ;  /* 0x0000000402008227 */ /* 0x000fe800078e00ff */
[----:B------:R-:W-:Y:S01]  /*4d30*/  IMAD R12, R40, R12, R8 ;  /* 0x0000000c280c7224 */ /* 0x000fe200078e0208 */
[----:B------:R-:W-:Y:S04]  /*4d40*/  @!P0 SHF.R.U32.HI R0, RZ, R5, R0 ;  /* 0x00000005ff008219 */ /* 0x000fe80000011600 */
[----:B------:R-:W-:Y:S04]  /*4d50*/  @!P0 SEL R0, R2, R0, !P2 ;  /* 0x0000000002008207 */ /* 0x000fe80005000000 */
[----:B------:R-:W-:Y:S01]  /*4d60*/  @!P0 IADD3 R13, PT, PT, R13, -R0, RZ ;  /* 0x800000000d0d8210 */ /* 0x000fe20007ffe0ff */
[----:B------:R-:W-:Y:S01]  /*4d70*/  @!P0 IMAD R0, R9, R12, R0 ;  /* 0x0000000c09008224 */ /* 0x000fe200078e0200 */
[----:B------:R-:W-:Y:S01]  /*4d80*/  IADD3 R9, PT, PT, -R8, RZ, RZ ;  /* 0x000000ff08097210 */ /* 0x000fe20007ffe1ff */
[--C-:B------:R-:W-:Y:S02]  /*4d90*/  IMAD.MOV R12, RZ, RZ, -R2.reuse ;  /* 0x000000ffff0c7224 */ /* 0x100fe400078e0a02 */
[----:B------:R-:W-:Y:S02]  /*4da0*/  @!P0 IMAD R8, R13, R40, R2 ;  /* 0x000000280d088224 */ /* 0x000fe400078e0202 */
[----:B------:R-:W-:Y:S02]  /*4db0*/  @!P0 IMAD.MOV.U32 R2, RZ, RZ, R0 ;  /* 0x000000ffff028224 */ /* 0x000fe400078e0000 */
[----:B------:R-:W-:Y:S02]  /*4dc0*/  IMAD R11, R3, R12, R11 ;  /* 0x0000000c030b7224 */ /* 0x000fe400078e020b */
[----:B------:R-:W-:Y:S02]  /*4dd0*/  IMAD R10, R6, R9, R10 ;  /* 0x00000009060a7224 */ /* 0x000fe400078e020a */
[----:B------:R-:W-:Y:S02]  /*4de0*/  IMAD R11, R2, R3, R11 ;  /* 0x00000003020b7224 */ /* 0x000fe400078e020b */
[----:B------:R-:W-:Y:S02]  /*4df0*/  IMAD R10, R8, R6, R10 ;  /* 0x00000006080a7224 */ /* 0x000fe400078e020a */
.L_x_83:
[----:B------:R-:W-:Y:S05]  /*4e00*/  BRA.U UP0, `(.L_x_84) ;  /* 0x0000000100107547 */ /* 0x000fea000b800000 */
[----:B------:R-:W-:Y:S04]  /*4e10*/  MOV R2, UR22 ;  /* 0x0000001600027c02 */ /* 0x000fe80008000f00 */
[----:B------:R-:W-:Y:S04]  /*4e20*/  SHF.L.U32 R2, R2, 0x1f, RZ ;  /* 0x0000001f02027819 */ /* 0x000fe800000006ff */
[----:B------:R-:W2:Y:S02]  /*4e30*/  SYNCS.PHASECHK.TRANS64.TRYWAIT P0, [UR4+0xa8], R2 ;  /* 0x0000a802ff0075a7 */ /* 0x000ea40008001104 */
[----:B--2---:R-:W-:Y:S05]  /*4e40*/  @!P0 BRA `(.L_x_85) ;  /* 0x0000003c00208947 */ /* 0x004fea0003800000 */
.L_x_84:
[----:B-1----:R-:W-:Y:S01]  /*4e50*/  ISETP.NE.U32.AND P0, PT, R16, RZ, PT ;  /* 0x000000ff1000720c */ /* 0x002fe20003f05070 */
[----:B------:R-:W-:Y:S01]  /*4e60*/  USHF.L.U32 UR11, UR20, 0x7, URZ ;  /* 0x00000007140b7899 */ /* 0x000fe200080006ff */
[----:B------:R-:W-:Y:S02]  /*4e70*/  R2UR UR10, R24 ;  /* 0x00000000180a72ca */ /* 0x000fe400000e0000 */
[C---:B------:R-:W-:Y:S02]  /*4e80*/  ISETP.NE.AND.EX P0, PT, R17.reuse, RZ, PT, P0 ;  /* 0x000000ff1100720c */ /* 0x040fe40003f05300 */
[----:B------:R-:W-:Y:S04]  /*4e90*/  ISETP.NE.U32.AND P2, PT, R16, RZ, PT ;  /* 0x000000ff1000720c */ /* 0x000fe80003f45070 */
[----:B------:R-:W-:Y:S05]  /*4ea0*/  ISETP.NE.AND.EX P2, PT, R17, RZ, PT, P2 ;  /* 0x000000ff1100720c */ /* 0x000fea0003f45320 */
[----:B------:R-:W-:Y:S02]  /*4eb0*/  USHF.L.U32 UR10, UR10, 0x6, URZ ;  /* 0x000000060a0a7899 */ /* 0x000fe400080006ff */
[----:B------:R-:W-:Y:S10]  /*4ec0*/  @!P0 BRA `(.L_x_86) ;  /* 0x00000000002c8947 */ /* 0x000ff40003800000 */
[----:B------:R-:W-:Y:S01]  /*4ed0*/  ISETP.NE.U32.AND P0, PT, R14, RZ, PT ;  /* 0x000000ff0e00720c */ /* 0x000fe20003f05070 */
[----:B------:R-:W-:Y:S03]  /*4ee0*/  IMAD.MOV.U32 R88, RZ, RZ, 0x1 ;  /* 0x00000001ff587424 */ /* 0x000fe600078e00ff */
[----:B------:R-:W-:Y:S11]  /*4ef0*/  ISETP.NE.AND.EX P0, PT, R15, RZ, PT, P0 ;  /* 0x000000ff0f00720c */ /* 0x000ff60003f05300 */
[----:B------:R-:W-:Y:S02]  /*4f00*/  @!UPT UIADD3 URZ, UPT, UPT, URZ, URZ, URZ ;  /* 0x000000fffffff290 */ /* 0x000fe4000fffe0ff */
[----:B------:R-:W1:Y:S01]  /*4f10*/  @P0 LDC.64 R8, c[0x0][0xc88] ;  /* 0x00032200ff080b82 */ /* 0x000e620000000a00 */
[----:B--2---:R-:W-:Y:S04]  /*4f20*/  @P0 IMAD R0, R16, UR36, RZ ;  /* 0x0000002410000c24 */ /* 0x004fe8000f8e02ff */
[----:B-1----:R-:W-:Y:S04]  /*4f30*/  @P0 IMAD.WIDE R8, R0, 0x4, R8 ;  /* 0x0000000400080825 */ /* 0x002fe800078e0208 */
[----:B------:R-:W-:Y:S01]  /*4f40*/  HFMA2 R0, -RZ, RZ, 0, 5.9604644775390625e-08 ;  /* 0x00000001ff007431 */ /* 0x000fe200000001ff */
[----:B-----5:R1:W5:Y:S04]  /*4f50*/  @P0 LDG.E R49, desc[UR46][R8.64] ;  /* 0x0000002e08310981 */ /* 0x020368000c1e1900 */
[----:B------:R-:W-:Y:S01]  /*4f60*/  @!P0 PRMT R88, R0, 0x7610, R88 ;  /* 0x0000761000588816 */ /* 0x000fe20000000058 */
[----:B-1----:R-:W3:Y:S06]  /*4f70*/  @!P0 LDC R49, c[0x0][0xc80] ;  /* 0x00032000ff318b82 */ /* 0x002eec0000000800 */
.L_x_86:
[----:B---3-5:R-:W-:Y:S01]  /*4f80*/  @!P2 FSETP.EQ.AND P0, PT, R49, RZ, PT ;  /* 0x000000ff3100a20b */ /* 0x028fe20003f02000 */
[----:B------:R-:W-:Y:S01]  /*4f90*/  @!UPT UIADD3 URZ, UPT, UPT, URZ, URZ, URZ ;  /* 0x000000fffffff290 */ /* 0x000fe2000fffe0ff */
[----:B------:R-:W-:Y:S11]  /*4fa0*/  @!P2 BRA `(.L_x_87) ;  /* 0x000000000018a947 */ /* 0x000ff60003800000 */
[----:B------:R-:W-:Y:S02]  /*4fb0*/  LOP3.LUT P2, RZ, R88, 0xff, RZ, 0xc0, !PT ;  /* 0x000000ff58ff7812 */ /* 0x000fe4000784c0ff */
[----:B------:R-:W-:Y:S04]  /*4fc0*/  ISETP.NE.U32.AND P0, PT, R14, RZ, PT ;  /* 0x000000ff0e00720c */ /* 0x000fe80003f05070 */
[----:B------:R-:W-:Y:S04]  /*4fd0*/  ISETP.NE.AND.EX P0, PT, R15, RZ, PT, P0 ;  /* 0x000000ff0f00720c */ /* 0x000fe80003f05300 */
[----:B------:R-:W-:Y:S03]  /*4fe0*/  PLOP3.LUT P0, PT, P0, PT, PT, 0x8, 0x80 ;  /* 0x000000000080781c */ /* 0x000fe6000070e170 */
[----:B------:R-:W-:Y:S11]  /*4ff0*/  @P2 FSETP.EQ.AND P0, PT, R49, RZ, PT ;  /* 0x000000ff3100220b */ /* 0x000ff60003f02000 */
[----:B------:R-:W-:Y:S02]  /*5000*/  @!UPT UIADD3 URZ, UPT, UPT, URZ, URZ, URZ ;  /* 0x000000fffffff290 */ /* 0x000fe4000fffe0ff */
.L_x_87:
[----:B------:R-:W-:Y:S01]  /*5010*/  ULEA UR7, UR8, UR4, 0x3 ;  /* 0x0000000408077291 */ /* 0x000fe2000f8e18ff */
[----:B------:R-:W-:Y:S02]  /*5020*/  SHF.L.U32 R9, R34, 0x1f, RZ ;  /* 0x0000001f22097819 */ /* 0x000fe400000006ff */
[----:B------:R-:W-:Y:S04]  /*5030*/  ELECT P4, URZ, PT ;  /* 0x0000000000ff782f */ /* 0x000fe80003880000 */
[----:B------:R-:W-:Y:S02]  /*5040*/  PLOP3.LUT P4, PT, P0, P4, PT, 0xf2, 0x2f ;  /* 0x00000000002f781c */ /* 0x000fe40000789e72 */
[----:B------:R-:W1:Y:S11]  /*5050*/  SYNCS.PHASECHK.TRANS64.TRYWAIT P2, [UR7+0x88], R9 ;  /* 0x00008809ff0075a7 */ /* 0x000e760008041107 */
[----:B------:R-:W-:Y:S05]  /*5060*/  @!P4 IADD3 R8, P0, PT, R32, 0x980, RZ ;  /* 0x000009802008c810 */ /* 0x000fea0007f1e0ff */
[----:B--2---:R-:W-:Y:S01]  /*5070*/  @!P4 IMAD.X R2, RZ, RZ, R33, P0 ;  /* 0x000000ffff02c224 */ /* 0x004fe200000e0621 */
[----:B-1----:R-:W-:Y:S07]  /*5080*/  @!P2 BRA `(.L_x_88) ;  /* 0x0000003800a8a947 */ /* 0x002fee0003800000 */
.L_x_161:
[----:B------:R-:W2:Y:S01]  /*5090*/  LDC.64 R12, c[0x0][0xf18] ;  /* 0x0003c600ff0c7b82 */ /* 0x000ea20000000a00 */
[----:B------:R-:W-:Y:S01]  /*50a0*/  @!P4 R2UR UR5, R2 ;  /* 0x000000000205c2ca */ /* 0x000fe200000e0000 */
[----:B------:R-:W-:Y:S01]  /*50b0*/  VOTEU.ALL UP1, P4 ;  /* 0x0000000000ff7886 */ /* 0x000fe20002020000 */
[----:B------:R-:W-:Y:S01]  /*50c0*/  @!P4 R2UR UR9, R8 ;  /* 0x000000000809c2ca */ /* 0x000fe200000e0000 */
[----:B------:R-:W-:Y:S01]  /*50d0*/  UIADD3 UR6, UPT, UPT, UR8, 0x1, URZ ;  /* 0x0000000108067890 */ /* 0x000fe2000fffe0ff */
[----:B-1----:R-:W-:Y:S03]  /*50e0*/  @!P4 IMAD.MOV.U32 R0, RZ, RZ, 0x2000 ;  /* 0x00002000ff00c424 */ /* 0x002fe600078e00ff */
[----:B------:R-:W1:Y:S01]  /*50f0*/  @!P1 LDC R2, c[0x0][0xf0c] ;  /* 0x0003c300ff029b82 */ /* 0x000e620000000800 */
[----:B------:R-:W-:Y:S01]  /*5100*/  @!UP1 ULEA UR8, UR8, UR4, 0xd ;  /* 0x0000000408089291 */ /* 0x000fe2000f8e68ff */
[----:B------:R-:W-:Y:S01]  /*5110*/  @P3 SHF.R.U32.HI R29, RZ, 0x10, R21 ;  /* 0x00000010ff1d3819 */ /* 0x000fe20000011615 */
[----:B------:R-:W-:Y:S01]  /*5120*/  VOTEU.ALL UP0, P4 ;  /* 0x0000000000ff7886 */ /* 0x000fe20002000000 */
[----:B------:R-:W-:Y:S01]  /*5130*/  UMOV UR18, 0x0 ;  /* 0x0000000000127882 */ /* 0x000fe20000000000 */
[----:B------:R-:W-:Y:S01]  /*5140*/  @!UP1 UIADD3 UR8, UPT, UPT, UR8, 0x200, URZ ;  /* 0x0000020008089890 */ /* 0x000fe2000fffe0ff */
[----:B------:R-:W-:Y:S01]  /*5150*/  VIADD R31, R31, 0x1 ;  /* 0x000000011f1f7836 */ /* 0x000fe20000000000 */
[----:B------:R-:W-:Y:S01]  /*5160*/  UMOV UR19, 0x10000000 ;  /* 0x1000000000137882 */ /* 0x000fe20000000000 */
[----:B------:R-:W-:Y:S01]  /*5170*/  IMAD.U32 R9, RZ, RZ, UR5 ;  /* 0x00000005ff097e24 */ /* 0x000fe2000f8e00ff */
[----:B------:R-:W-:Y:S01]  /*5180*/  UMOV UR12, UR36 ;  /* 0x00000024000c7c82 */ /* 0x000fe20008000000 */
[----:B------:R-:W-:Y:S01]  /*5190*/  IMAD.U32 R8, RZ, RZ, UR9 ;  /* 0x00000009ff087e24 */ /* 0x000fe2000f8e00ff */
[----:B------:R-:W-:Y:S02]  /*51a0*/  UIADD3 UR9, UPT, UPT, UR7, 0x70, URZ ;  /* 0x0000007007097890 */ /* 0x000fe4000fffe0ff */
[----:B------:R-:W-:Y:S01]  /*51b0*/  @!P4 R2UR UR17, R9 ;  /* 0x000000000911c2ca */ /* 0x000fe200000e0000 */
[----:B------:R-:W-:Y:S01]  /*51c0*/  UISETP.NE.AND UP2, UPT, UR6, 0x3, UPT ;  /* 0x000000030600788c */ /* 0x000fe2000bf45270 */
[----:B------:R-:W-:Y:S01]  /*51d0*/  @!P4 R2UR UR16, R8 ;  /* 0x000000000810c2ca */ /* 0x000fe200000e0000 */
[----:B------:R-:W-:Y:S01]  /*51e0*/  UPRMT UR13, UR37, 0x654, UR9 ;  /* 0x00000654250d7896 */ /* 0x000fe20008000009 */
[----:B------:R-:W3:Y:S01]  /*51f0*/  LDC.64 R8, c[0x0][0xf10] ;  /* 0x0003c400ff087b82 */ /* 0x000ee20000000a00 */
[----:B------:R-:W-:Y:S02]  /*5200*/  USEL UR14, URZ, 0x1, UP2 ;  /* 0x00000001ff0e7887 */ /* 0x000fe40009000000 */
[----:B------:R-:W-:Y:S04]  /*5210*/  USEL UR6, UR6, URZ, UP2 ;  /* 0x000000ff06067287 */ /* 0x000fe80009000000 */
[----:B------:R-:W-:Y:S01]  /*5220*/  ULEA UR5, UR6, UR4, 0x3 ;  /* 0x0000000406057291 */ /* 0x000fe2000f8e18ff */
[----:B------:R-:W-:Y:S03]  /*5230*/  LOP3.LUT R34, R34, UR14, RZ, 0x3c, !PT ;  /* 0x0000000e22227c12 */ /* 0x000fe6000f8e3cff */
[----:B------:R4:W-:Y:S01]  /*5240*/  @!UP0 UTMALDG.3D [UR8], [UR16], desc[UR18] ;  /* 0x00001208100085b4 */ /* 0x0009e20008011000 */
[----:B------:R5:W-:Y:S01]  /*5250*/  @!P4 SYNCS.ARRIVE.TRANS64.RED.A0TR RZ, [UR7+0x70], R0 ;  /* 0x00007000ffffc9a7 */ /* 0x000be20008300407 */
[----:B------:R-:W-:Y:S01]  /*5260*/  SHF.L.U32 R24, R34, 0x1f, RZ ;  /* 0x0000001f22187819 */ /* 0x000fe200000006ff */
[C---:B---3--:R-:W-:Y:S01]  /*5270*/  @!P1 IMAD.HI.U32 R8, R11.reuse, R8, RZ ;  /* 0x000000080b089227 */ /* 0x048fe200078e00ff */
[----:B--2---:R-:W-:Y:S02]  /*5280*/  @!P1 ISETP.NE.AND P0, PT, R12, 0x1, PT ;  /* 0x000000010c00980c */ /* 0x004fe40003f05270 */
[----:B-1----:R-:W-:Y:S01]  /*5290*/  @!P1 ISETP.NE.AND P2, PT, R2, 0x1, PT ;  /* 0x000000010200980c */ /* 0x002fe20003f45270 */
[----:B------:R-:W-:Y:S01]  /*52a0*/  SYNCS.ARRIVE.TRANS64.RED.A1T0 RZ, [UR13], RZ ;  /* 0x000000ffffff79a7 */ /* 0x000fe2000810040d */
[C---:B------:R-:W-:Y:S01]  /*52b0*/  @!P1 IMAD.HI.U32 R13, R10.reuse, R13, RZ ;  /* 0x0000000d0a0d9227 */ /* 0x040fe200078e00ff */
[----:B------:R-:W-:Y:S04]  /*52c0*/  @!P1 SHF.R.U32.HI R8, RZ, R9, R8 ;  /* 0x00000009ff089219 */ /* 0x000fe80000011608 */
[----:B------:R-:W-:Y:S01]  /*52d0*/  @!P1 SEL R8, R11, R8, !P2 ;  /* 0x000000080b089207 */ /* 0x000fe20005000000 */
[----:B------:R-:W1:Y:S01]  /*52e0*/  SYNCS.PHASECHK.TRANS64.TRYWAIT P5, [UR5+0x88], R24 ;  /* 0x00008818ff0075a7 */ /* 0x000e6200080a1105 */
[----:B-----5:R-:W2:Y:S02]  /*52f0*/  @!P1 LDC R0, c[0x0][0xf20] ;  /* 0x0003c800ff009b82 */ /* 0x020ea40000000800 */
[----:B--2---:R-:W-:Y:S04]  /*5300*/  @!P1 SHF.R.U32.HI R0, RZ, R0, R13 ;  /* 0x00000000ff009219 */ /* 0x004fe8000001160d */
[----:B------:R-:W-:Y:S05]  /*5310*/  @!P1 SEL R9, R10, R0, !P0 ;  /* 0x000000000a099207 */ /* 0x000fea0004000000 */
[----:B------:R-:W-:Y:S02]  /*5320*/  @!P1 IMAD.IADD R0, R9, 0x1, -R8 ;  /* 0x0000000109009824 */ /* 0x000fe400078e0a08 */
[----:B------:R-:W-:Y:S02]  /*5330*/  @!P1 IMAD.IADD R8, R8, 0x1, -R9 ;  /* 0x0000000108089824 */ /* 0x000fe400078e0a09 */
[----:B------:R-:W-:Y:S02]  /*5340*/  @!P1 IMAD R11, R0, R2, R11 ;  /* 0x00000002000b9224 */ /* 0x000fe400078e020b */
[----:B------:R-:W-:Y:S01]  /*5350*/  @!P1 IMAD R10, R8, R12, R10 ;  /* 0x0000000c080a9224 */ /* 0x000fe200078e020a */
[----:B-1--4-:R-:W-:Y:S06]  /*5360*/  @!P5 BRA `(.L_x_89) ;  /* 0x000000380008d947 */ /* 0x012fec0003800000 */
.L_x_163:
[----:B------:R-:W-:Y:S01]  /*5370*/  UIADD3 UR9, UPT, UPT, UR5, 0x70, URZ ;  /* 0x0000007005097890 */ /* 0x000fe2000fffe0ff */
[----:B------:R-:W-:Y:S01]  /*5380*/  @!P4 IADD3 R2, P0, PT, R32, 0x980, RZ ;  /* 0x000009802002c810 */ /* 0x000fe20007f1e0ff */
[----:B------:R-:W-:Y:S01]  /*5390*/  VOTEU.ALL UP0, P4 ;  /* 0x0000000000ff7886 */ /* 0x000fe20002000000 */
[----:B------:R-:W-:Y:S01]  /*53a0*/  UMOV UR16, 0x0 ;  /* 0x0000000000107882 */ /* 0x000fe20000000000 */
[----:B------:R-:W-:Y:S01]  /*53b0*/  UMOV UR17, 0x10000000 ;  /* 0x1000000000117882 */ /* 0x000fe20000000000 */
[----:B------:R-:W-:Y:S01]  /*53c0*/  @!P4 R2UR UR8, R2 ;  /* 0x000000000208c2ca */ /* 0x000fe200000e0000 */
[----:B-1----:R-:W-:Y:S01]  /*53d0*/  @!P4 IMAD.X R0, RZ, RZ, R33, P0 ;  /* 0x000000ffff00c224 */ /* 0x002fe200000e0621 */
[----:B------:R-:W-:Y:S01]  /*53e0*/  @!UP0 UIADD3 UR10, UPT, UPT, UR10, 0x20, URZ ;  /* 0x000000200a0a8890 */ /* 0x000fe2000fffe0ff */
[----:B------:R-:W-:Y:S01]  /*53f0*/  ISETP.NE.AND P0, PT, R31, 0x2, PT ;  /* 0x000000021f00780c */ /* 0x000fe20003f05270 */
[----:B------:R-:W-:Y:S01]  /*5400*/  UMOV UR12, UR36 ;  /* 0x00000024000c7c82 */ /* 0x000fe20008000000 */
[----:B------:R-:W-:Y:S01]  /*5410*/  @P3 R2UR UR36, R29 ;  /* 0x000000001d2432ca */ /* 0x000fe200000e0000 */
[----:B------:R-:W-:Y:S01]  /*5420*/  IMAD.IADD R24, R10, 0x1, R86 ;  /* 0x000000010a187824 */ /* 0x000fe200078e0256 */
[----:B------:R-:W-:Y:S01]  /*5430*/  @!P4 R2UR UR7, R0 ;  /* 0x000000000007c2ca */ /* 0x000fe200000e0000 */
[----:B------:R-:W-:Y:S01]  /*5440*/  IMAD.IADD R0, R11, 0x1, R87 ;  /* 0x000000010b007824 */ /* 0x000fe200078e0257 */
[----:B------:R-:W-:Y:S04]  /*5450*/  SEL R31, R31, RZ, P0 ;  /* 0x000000ff1f1f7207 */ /* 0x000fe80000000000 */
[----:B------:R-:W-:Y:S01]  /*5460*/  IMAD.U32 R8, RZ, RZ, UR8 ;  /* 0x00000008ff087e24 */ /* 0x000fe2000f8e00ff */
[----:B------:R-:W-:Y:S02]  /*5470*/  R2UR UR20, R0 ;  /* 0x00000000001472ca */ /* 0x000fe400000e0000 */
[----:B------:R-:W-:Y:S02]  /*5480*/  SEL R0, RZ, 0x1, P0 ;  /* 0x00000001ff007807 */ /* 0x000fe40000000000 */
[----:B------:R-:W-:Y:S02]  /*5490*/  @!P4 R2UR UR14, R8 ;  /* 0x00000000080ec2ca */ /* 0x000fe400000e0000 */
[----:B------:R-:W-:Y:S01]  /*54a0*/  IMAD.U32 R9, RZ, RZ, UR7 ;  /* 0x00000007ff097e24 */ /* 0x000fe2000f8e00ff */
[----:B------:R-:W-:Y:S01]  /*54b0*/  @!UP0 ULEA UR7, UR6, UR4, 0xd ;  /* 0x0000000406078291 */ /* 0x000fe2000f8e68ff */
[----:B------:R-:W-:Y:S01]  /*54c0*/  LOP3.LUT R30, R30, R0, RZ, 0x3c, !PT ;  /* 0x000000001e1e7212 */ /* 0x000fe200078e3cff */
[----:B------:R-:W-:Y:S02]  /*54d0*/  UIADD3 UR6, UPT, UPT, UR6, 0x1, URZ ;  /* 0x0000000106067890 */ /* 0x000fe4000fffe0ff */
[----:B------:R-:W-:Y:S01]  /*54e0*/  @!P4 R2UR UR15, R9 ;  /* 0x00000000090fc2ca */ /* 0x000fe200000e0000 */
[----:B------:R-:W-:Y:S01]  /*54f0*/  @!UP0 UIADD3 UR8, UPT, UPT, UR7, 0x200, URZ ;  /* 0x0000020007088890 */ /* 0x000fe2000fffe0ff */
[----:B------:R-:W-:Y:S01]  /*5500*/  VOTEU.ALL UP0, P4 ;  /* 0x0000000000ff7886 */ /* 0x000fe20002000000 */
[----:B------:R-:W-:Y:S10]  /*5510*/  UPRMT UR7, UR37, 0x654, UR9 ;  /* 0x0000065425077896 */ /* 0x000ff40008000009 */
[----:B------:R1:W-:Y:S01]  /*5520*/  @!UP0 UTMALDG.3D [UR8], [UR14], desc[UR16] ;  /* 0x000010080e0085b4 */ /* 0x0003e20008011000 */
[----:B------:R2:W-:Y:S01]  /*5530*/  @!P4 SYNCS.ARRIVE.TRANS64.RED.A0TR RZ, [UR5+0x70], R28 ;  /* 0x0000701cffffc9a7 */ /* 0x0005e20008300405 */
[----:B------:R-:W-:Y:S04]  /*5540*/  UISETP.NE.AND UP0, UPT, UR6, 0x3, UPT ;  /* 0x000000030600788c */ /* 0x000fe8000bf05270 */
[----:B------:R-:W-:Y:S06]  /*5550*/  USEL UR5, URZ, 0x1, UP0 ;  /* 0x00000001ff057887 */ /* 0x000fec0008000000 */
[----:B------:R-:W-:Y:S01]  /*5560*/  LOP3.LUT R34, R34, UR5, RZ, 0x3c, !PT ;  /* 0x0000000522227c12 */ /* 0x000fe2000f8e3cff */
[----:B------:R-:W-:Y:S01]  /*5570*/  SYNCS.ARRIVE.TRANS64.RED.A1T0 RZ, [UR7], RZ ;  /* 0x000000ffffff79a7 */ /* 0x000fe20008100407 */
[----:B-1----:R-:W-:Y:S02]  /*5580*/  USEL UR8, UR6, URZ, UP0 ;  /* 0x000000ff06087287 */ /* 0x002fe40008000000 */
[----:B------:R-:W-:Y:S01]  /*5590*/  UPLOP3.LUT UP0, UPT, UPT, UPT, UPT, 0x80, 0x8 ;  /* 0x000000000008789c */ /* 0x000fe20003f0f070 */
[----:B------:R-:W-:Y:S10]  /*55a0*/  @P3 BRA `(.L_x_90) ;  /* 0xfffffff4001c3947 */ /* 0x000ff4000383ffff */
[----:B------:R-:W-:Y:S01]  /*55b0*/  UIADD3 UR4, UPT, UPT, UR4, 0x88, URZ ;  /* 0x0000008804047890 */ /* 0x000fe2000fffe0ff */
[----:B------:R-:W-:-:S03]  /*55c0*/  SHF.L.U32 R2, R34, 0x1f, RZ ;  /* 0x0000001f22027819 */ /* 0x000fc600000006ff */
[----:B------:R-:W-:-:S09]  /*55d0*/  ULEA UR5, UR8, UR4, 0x3 ;  /* 0x0000000408057291 */ /* 0x000fd2000f8e18ff */
[----:B------:R-:W1:Y:S02]  /*55e0*/  SYNCS.PHASECHK.TRANS64.TRYWAIT P0, [UR5], R2 ;  /* 0x00000002ff0075a7 */ /* 0x000e640008001105 */
[----:B-1----:R-:W-:Y:S05]  /*55f0*/  @!P0 BRA `(.L_x_91) ;  /* 0x00000034007c8947 */ /* 0x002fea0003800000 */
.L_x_165:
        /* <DEDUP_REMOVED lines=9> */
.L_x_167:
[----:B------:R-:W-:-:S04]  /*5690*/  UIADD3 UR6, UPT, UPT, UR6, 0x1, URZ ;  /* 0x0000000106067890 */ /* 0x000fc8000fffe0ff */
[----:B------:R-:W-:-:S04]  /*56a0*/  UISETP.NE.AND UP0, UPT, UR6, 0x3, UPT ;  /* 0x000000030600788c */ /* 0x000fc8000bf05270 */
[----:B------:R-:W-:Y:S02]  /*56b0*/  USEL UR5, URZ, 0x1, UP0 ;  /* 0x00000001ff057887 */ /* 0x000fe40008000000 */
[----:B------:R-:W-:-:S04]  /*56c0*/  USEL UR6, UR6, URZ, UP0 ;  /* 0x000000ff06067287 */ /* 0x000fc80008000000 */
[----:B------:R-:W-:Y:S01]  /*56d0*/  ULEA UR6, UR6, UR4, 0x3 ;  /* 0x0000000406067291 */ /* 0x000fe2000f8e18ff */
[----:B-1----:R-:W-:-:S04]  /*56e0*/  LOP3.LUT R2, R34, UR5, RZ, 0x3c, !PT ;  /* 0x0000000522027c12 */ /* 0x002fc8000f8e3cff */
[----:B------:R-:W-:Y:S01]  /*56f0*/  SHF.L.U32 R2, R2, 0x1f, RZ ;  /* 0x0000001f02027819 */ /* 0x000fe200000006ff */
[----:B------:R-:W-:-:S07]  /*5700*/  IMAD.U32 R0, RZ, RZ, UR6 ;  /* 0x00000006ff007e24 */ /* 0x000fce000f8e00ff */
.L_x_93:
[----:B-1----:R1:W3:Y:S02]  /*5710*/  SYNCS.PHASECHK.TRANS64.TRYWAIT P0, [R0+URZ], R2 ;  /* 0x00000002000075a7 */ /* 0x0022e400080011ff */
[----:B---3--:R-:W-:Y:S05]  /*5720*/  @!P0 NANOSLEEP.SYNCS 0x989680 ;  /* 0x009896800000895d */ /* 0x008fea0003900000 */
[----:B------:R-:W3:Y:S02]  /*5730*/  @!P0 SYNCS.PHASECHK.TRANS64 P0, [R0+URZ], R2 ;  /* 0x00000002000085a7 */ /* 0x000ee400080010ff */
[----:B---3--:R-:W-:Y:S05]  /*5740*/  @P0 EXIT ;  /* 0x000000000000094d */ /* 0x008fea0003800000 */
[----:B------:R-:W-:Y:S05]  /*5750*/  BRA `(.L_x_93) ;  /* 0xfffffffc00ec7947 */ /* 0x000fea000383ffff */
.L_x_81:
[----:B------:R-:W-:-:S06]  /*5760*/  UISETP.GE.AND UP0, UPT, UR8, 0x4, UPT ;  /* 0x000000040800788c */ /* 0x000fcc000bf06270 */
[----:B------:R-:W-:-:S13]  /*5770*/  PLOP3.LUT P0, PT, PT, PT, UP0, 0x80, 0x8 ;  /* 0x000000000008781c */ /* 0x000fda0003f0f008 */
[----:B------:R-:W-:Y:S05]  /*5780*/  @!P0 EXIT ;  /* 0x000000000000894d */ /* 0x000fea0003800000 */
[----:B------:R-:W-:Y:S01]  /*5790*/  BAR.SYNC.DEFER_BLOCKING 0x6, 0xa0 ;  /* 0x0182800000007b1d */ /* 0x000fe20000010000 */
[C---:B------:R-:W-:Y:S01]  /*57a0*/  IMAD.SHL.U32 R2, R93.reuse, 0x20, RZ ;  /* 0x000000205d027824 */ /* 0x040fe200078e00ff */
[C---:B------:R-:W-:Y:S01]  /*57b0*/  LOP3.LUT R94, R93.reuse, 0x2, RZ, 0xc0, !PT ;  /* 0x000000025d5e7812 */ /* 0x040fe200078ec0ff */
[C---:B------:R-:W-:Y:S01]  /*57c0*/  IMAD.SHL.U32 R99, R93.reuse, 0x4, RZ ;  /* 0x000000045d637824 */ /* 0x040fe200078e00ff */
[C---:B------:R-:W-:Y:S01]  /*57d0*/  LOP3.LUT R100, R93.reuse, 0x60, RZ, 0xc0, !PT ;  /* 0x000000605d647812 */ /* 0x040fe200078ec0ff */
[C---:B------:R-:W-:Y:S01]  /*57e0*/  IMAD.U32 R46, R93.reuse, 0x10000, RZ ;  /* 0x000100005d2e7824 */ /* 0x040fe200078e00ff */
[----:B------:R-:W-:Y:S02]  /*57f0*/  UMOV UR49, 0x400 ;  /* 0x0000040000317882 */ /* 0x000fe40000000000 */
[----:B------:R-:W1:Y:S01]  /*5800*/  LDC R91, c[0x0][0x370] ;  /* 0x0000dc00ff5b7b82 */ /* 0x000e620000000800 */
[----:B------:R-:W-:Y:S01]  /*5810*/  ULEA UR49, UR37, UR49, 0x18 ;  /* 0x0000003125317291 */ /* 0x000fe2000f8ec0ff */
[----:B------:R-:W-:Y:S01]  /*5820*/  LOP3.LUT R3, R2, 0xc0, RZ, 0xc0, !PT ;  /* 0x000000c002037812 */ /* 0x000fe200078ec0ff */
[----:B------:R-:W-:Y:S01]  /*5830*/  IMAD.MOV.U32 R45, RZ, RZ, RZ ;  /* 0x000000ffff2d7224 */ /* 0x000fe200078e00ff */
[----:B------:R-:W-:Y:S01]  /*5840*/  LOP3.LUT R93, R93, 0x4, RZ, 0xc0, !PT ;  /* 0x000000045d5d7812 */ /* 0x000fe200078ec0ff */
[----:B------:R-:W-:Y:S01]  /*5850*/  UIADD3 UR53, UPT, UPT, UR49, 0x200, URZ ;  /* 0x0000020031357890 */ /* 0x000fe2000fffe0ff */
[----:B------:R-:W-:-:S02]  /*5860*/  LOP3.LUT R99, R3, 0x18, R99, 0xf8, !PT ;  /* 0x0000001803637812 */ /* 0x000fc400078ef863 */
[----:B------:R-:W-:Y:S01]  /*5870*/  CS2R R96, SRZ ;  /* 0x0000000000607805 */ /* 0x000fe2000001ff00 */
[----:B------:R-:W2:Y:S01]  /*5880*/  LDC R42, c[0x0][0xf0c] ;  /* 0x0003c300ff2a7b82 */ /* 0x000ea20000000800 */
[----:B------:R-:W-:Y:S01]  /*5890*/  LOP3.LUT R46, R46, 0x600000, RZ, 0xc0, !PT ;  /* 0x006000002e2e7812 */ /* 0x000fe200078ec0ff */
[----:B------:R-:W-:Y:S01]  /*58a0*/  IMAD.MOV.U32 R103, RZ, RZ, RZ ;  /* 0x000000ffff677224 */ /* 0x000fe200078e00ff */
[----:B------:R-:W-:Y:S01]  /*58b0*/  IADD3 R98, PT, PT, -R93, 0x2, RZ ;  /* 0x000000025d627810 */ /* 0x000fe20007ffe1ff */
[----:B------:R-:W-:Y:S01]  /*58c0*/  IMAD.MOV R94, RZ, RZ, -R94 ;  /* 0x000000ffff5e7224 */ /* 0x000fe200078e0a5e */
[----:B------:R-:W-:Y:S01]  /*58d0*/  LOP3.LUT R99, R99, 0xf20, R2, 0xf8, !PT ;  /* 0x00000f2063637812 */ /* 0x000fe200078ef802 */
[----:B------:R-:W-:Y:S01]  /*58e0*/  IMAD.MOV R93, RZ, RZ, -R93 ;  /* 0x000000ffff5d7224 */ /* 0x000fe200078e0a5d */
[----:B------:R-:W4:Y:S01]  /*58f0*/  LDCU.64 UR54, c[0x0][0x348] ;  /* 0x00006900ff3677ac */ /* 0x000f220008000a00 */
[----:B------:R-:W1:Y:S01]  /*5900*/  LDC R89, c[0x0][0xf20] ;  /* 0x0003c800ff597b82 */ /* 0x000e620000000800 */
[----:B------:R-:W3:Y:S01]  /*5910*/  LDS R0, [UR49+0x140] ;  /* 0x00014031ff007984 */ /* 0x000ee20008000800 */
[----:B------:R-:W-:Y:S01]  /*5920*/  IMAD.SHL.U32 R98, R98, 0x10, RZ ;  /* 0x0000001062627824 */ /* 0x000fe200078e00ff */
[----:B------:R-:W-:Y:S01]  /*5930*/  LEA R99, R99, UR53, 0x1 ;  /* 0x0000003563637c11 */ /* 0x000fe2000f8e08ff */
[----:B------:R-:W-:Y:S01]  /*5940*/  UMOV UR52, 0x1 ;  /* 0x0000000100347882 */ /* 0x000fe20000000000 */
[----:B------:R-:W-:Y:S01]  /*5950*/  UMOV UR56, URZ ;  /* 0x000000ff00387c82 */ /* 0x000fe20008000000 */
[----:B------:R-:W1:Y:S02]  /*5960*/  LDCU.64 UR38, c[0x0][0xc88] ;  /* 0x00019100ff2677ac */ /* 0x000e640008000a00 */
[----:B------:R-:W1:Y:S01]  /*5970*/  LDC R41, c[0x0][0xf30] ;  /* 0x0003cc00ff297b82 */ /* 0x000e620000000800 */
[----:B------:R-:W1:Y:S01]  /*5980*/  LDCU.64 UR44, c[0x0][0xc90] ;  /* 0x00019200ff2c77ac */ /* 0x000e620008000a00 */
[----:B------:R-:W-:Y:S01]  /*5990*/  UMOV UR51, URZ ;  /* 0x000000ff00337c82 */ /* 0x000fe20008000000 */
[----:B------:R-:W-:-:S05]  /*59a0*/  UMOV UR50, URZ ;  /* 0x000000ff00327c82 */ /* 0x000fca0008000000 */
[----:B------:R-:W1:Y:S08]  /*59b0*/  LDC.64 R84, c[0x0][0xf10] ;  /* 0x0003c400ff547b82 */ /* 0x000e700000000a00 */
[----:B------:R-:W1:Y:S08]  /*59c0*/  LDC.64 R38, c[0x0][0xf18] ;  /* 0x0003c600ff267b82 */ /* 0x000e700000000a00 */
[----:B------:R-:W1:Y:S08]  /*59d0*/  LDC.64 R36, c[0x0][0xf28] ;  /* 0x0003ca00ff247b82 */ /* 0x000e700000000a00 */
[----:B------:R-:W1:Y:S01]  /*59e0*/  LDC.64 R82, c[0x0][0xcb0] ;  /* 0x00032c00ff527b82 */ /* 0x000e620000000a00 */
[----:B---3--:R-:W-:-:S07]  /*59f0*/  IMAD.IADD R46, R0, 0x1, R46 ;  /* 0x00000001002e7824 */ /* 0x008fce00078e022e */
[----:B------:R-:W3:Y:S08]  /*5a00*/  LDC.64 R80, c[0x0][0xca8] ;  /* 0x00032a00ff507b82 */ /* 0x000ef00000000a00 */
[----:B--2-4-:R-:W1:Y:S02]  /*5a10*/  LDC R90, c[0x0][0x374] ;  /* 0x0000dd00ff5a7b82 */ /* 0x014e640000000800 */
.L_x_124:
[C---:B------:R-:W-:Y:S02]  /*5a20*/  LEA R0, R103.reuse, UR49, 0x3 ;  /* 0x0000003167007c11 */ /* 0x040fe4000f8e18ff */
[----:B------:R-:W-:Y:S02]  /*5a30*/  SHF.L.U32 R2, R96, 0x1f, RZ ;  /* 0x0000001f60027819 */ /* 0x000fe400000006ff */
[----:B------:R-:W-:Y:S02]  /*5a40*/  LEA R16, R103, UR49, 0x4 ;  /* 0x0000003167107c11 */ /* 0x000fe4000f8e20ff */
[----:B------:R-:W2:Y:S02]  /*5a50*/  SYNCS.PHASECHK.TRANS64.TRYWAIT P0, [R0+URZ+0xb0], R2 ;  /* 0x0000b002000075a7 */ /* 0x000ea400080011ff */
[----:B--2---:R-:W-:Y:S05]  /*5a60*/  @!P0 BRA `(.L_x_94) ;  /* 0x0000003000908947 */ /* 0x004fea0003800000 */
.L_x_168:
[----:B------:R-:W4:Y:S01]  /*5a70*/  LDC.64 R10, c[0x0][0xf10] ;  /* 0x0003c400ff0a7b82 */ /* 0x000f220000000a00 */
[----:B------:R-:W3:Y:S01]  /*5a80*/  LDS.128 R16, [R16+0x120] ;  /* 0x0001200010107984 */ /* 0x000ee20000000c00 */
[----:B-1----:R-:W-:Y:S01]  /*5a90*/  ISETP.NE.AND P1, PT, R41, 0x1, PT ;  /* 0x000000012900780c */ /* 0x002fe20003f25270 */
[----:B--2---:R-:W-:Y:S01]  /*5aa0*/  VIADD R0, R0, 0xc0 ;  /* 0x000000c000007836 */ /* 0x004fe20000000000 */
[----:B------:R-:W-:Y:S04]  /*5ab0*/  ISETP.GE.AND P0, PT, R40, 0x1, PT ;  /* 0x000000012800780c */ /* 0x000fe80003f06270 */
[----:B------:R-:W1:Y:S01]  /*5ac0*/  LDC.64 R8, c[0x0][0xf18] ;  /* 0x0003c600ff087b82 */ /* 0x000e620000000a00 */
[----:B------:R-:W-:Y:S01]  /*5ad0*/  PRMT R0, RZ, 0x654, R0 ;  /* 0x00000654ff007816 */ /* 0x000fe20000000000 */
[----:B------:R-:W-:Y:S01]  /*5ae0*/  @!PT LDS RZ, [RZ] ;  /* 0x00000000fffff984 */ /* 0x000fe20000000800 */
[----:B------:R-:W-:Y:S01]  /*5af0*/  @!PT LDS RZ, [RZ] ;  /* 0x00000000fffff984 */ /* 0x000fe20000000800 */
[----:B------:R-:W-:Y:S01]  /*5b00*/  @!PT LDS RZ, [RZ] ;  /* 0x00000000fffff984 */ /* 0x000fe20000000800 */
[----:B------:R-:W-:Y:S01]  /*5b10*/  @!PT LDS RZ, [RZ] ;  /* 0x00000000fffff984 */ /* 0x000fe20000000800 */
[----:B------:R2:W-:Y:S06]  /*5b20*/  MEMBAR.ALL.CTA ;  /* 0x0000000000007992 */ /* 0x0005ec0000008000 */
[----:B--2---:R-:W2:Y:S01]  /*5b30*/  FENCE.VIEW.ASYNC.S ;  /* 0x00000000000073c6 */ /* 0x004ea20000000000 */
[----:B------:R-:W1:Y:S08]  /*5b40*/  @!P1 LDC R12, c[0x0][0xf20] ;  /* 0x0003c800ff0c9b82 */ /* 0x000e700000000800 */
[----:B------:R-:W1:Y:S01]  /*5b50*/  @!P1 LDC R7, c[0x0][0xf0c] ;  /* 0x0003c300ff079b82 */ /* 0x000e620000000800 */
[----:B--2---:R2:W-:Y:S01]  /*5b60*/  SYNCS.ARRIVE.TRANS64.RED.A1T0 RZ, [R0+URZ], RZ ;  /* 0x000000ff00ff79a7 */ /* 0x0045e200081004ff */
[----:B---3--:R-:W-:Y:S04]  /*5b70*/  LOP3.LUT P4, RZ, R18, 0x1, RZ, 0xc0, !PT ;  /* 0x0000000112ff7812 */ /* 0x008fe8000788c0ff */
[----:B------:R-:W-:Y:S09]  /*5b80*/  P2R R101, PR, RZ, 0x10 ;  /* 0x00000010ff657803 */ /* 0x000ff20000000000 */
[----:B------:R-:W-:Y:S02]  /*5b90*/  @P4 MOV R44, R16 ;  /* 0x00000010002c4202 */ /* 0x000fe40000000f00 */
[----:B------:R-:W-:Y:S01]  /*5ba0*/  @P4 LOP3.LUT R43, R17, 0xffff, RZ, 0xc0, !PT ;  /* 0x0000ffff112b4812 */ /* 0x000fe200078ec0ff */
[----:B--2-4-:R-:W-:Y:S06]  /*5bb0*/  @!P0 BRA `(.L_x_95) ;  /* 0x0000000000a48947 */ /* 0x014fec0003800000 */
[----:B------:R-:W-:Y:S01]  /*5bc0*/  IMAD.HI.U32 R0, R90, R39, RZ ;  /* 0x000000275a007227 */ /* 0x000fe200078e00ff */
[----:B------:R-:W-:Y:S02]  /*5bd0*/  ISETP.NE.AND P0, PT, R38, 0x1, PT ;  /* 0x000000012600780c */ /* 0x000fe40003f05270 */
[----:B------:R-:W-:Y:S01]  /*5be0*/  ISETP.NE.AND P2, PT, R40, 0x1, PT ;  /* 0x000000012800780c */ /* 0x000fe20003f45270 */
[----:B------:R-:W-:Y:S01]  /*5bf0*/  IMAD.HI.U32 R4, R91, R84, RZ ;  /* 0x000000545b047227 */ /* 0x000fe200078e00ff */
[----:B------:R-:W-:Y:S02]  /*5c00*/  SHF.R.U32.HI R0, RZ, R89, R0 ;  /* 0x00000059ff007219 */ /* 0x000fe40000011600 */
[----:B------:R-:W-:Y:S01]  /*5c10*/  ISETP.NE.AND P3, PT, R42, 0x1, PT ;  /* 0x000000012a00780c */ /* 0x000fe20003f65270 */
[----:B------:R-:W-:Y:S01]  /*5c20*/  IMAD.HI.U32 R6, R43, R39, RZ ;  /* 0x000000272b067227 */ /* 0x000fe200078e00ff */
[-C--:B------:R-:W-:Y:S02]  /*5c30*/  SHF.R.U32.HI R4, RZ, R85.reuse, R4 ;  /* 0x00000055ff047219 */ /* 0x080fe40000011604 */
        /* <DEDUP_REMOVED lines=14> */
[C---:B------:R-:W-:Y:S03]  /*5d20*/  IMAD.HI.U32 R0, R3.reuse, R36, RZ ;  /* 0x0000002403007227 */ /* 0x040fe600078e00ff */
[C---:B------:R-:W-:Y:S02]  /*5d30*/  ISETP.GE.OR P0, PT, R2.reuse, R5, P0 ;  /* 0x000000050200720c */ /* 0x040fe40000706670 */
[----:B------:R-:W-:Y:S04]  /*5d40*/  SHF.R.U32.HI R0, RZ, R37, R0 ;  /* 0x00000025ff007219 */ /* 0x000fe80000011600 */
[C---:B------:R-:W-:Y:S05]  /*5d50*/  SEL R6, R3.reuse, R0, !P2 ;  /* 0x0000000003067207 */ /* 0x040fea0005000000 */
        /* <DEDUP_REMOVED lines=14> */
[----:B------:R-:W-:Y:S07]  /*5e40*/  IMAD R43, R3, R38, R43 ;  /* 0x00000026032b7224 */ /* 0x000fee00078e022b */
.L_x_95:
[----:B------:R-:W-:Y:S01]  /*5e50*/  @!P1 IMAD.HI.U32 R0, R44, R10, RZ ;  /* 0x0000000a2c009227 */ /* 0x000fe200078e00ff */
[----:B-1----:R-:W-:Y:S01]  /*5e60*/  @!P1 ISETP.NE.AND P0, PT, R8, 0x1, PT ;  /* 0x000000010800980c */ /* 0x002fe20003f05270 */
[----:B------:R-:W-:Y:S01]  /*5e70*/  ULOP3.LUT UP0, URZ, UR53, 0x1b0, URZ, 0xc0, !UPT ;  /* 0x000001b035ff7892 */ /* 0x000fe2000f80c0ff */
[----:B------:R-:W-:Y:S01]  /*5e80*/  @!P1 ISETP.NE.AND P2, PT, R7, 0x1, PT ;  /* 0x000000010700980c */ /* 0x000fe20003f45270 */
[----:B------:R-:W-:Y:S01]  /*5e90*/  @!P1 IMAD.HI.U32 R2, R43, R9, RZ ;  /* 0x000000092b029227 */ /* 0x000fe200078e00ff */
[----:B------:R-:W-:Y:S01]  /*5ea0*/  @!P1 SHF.R.U32.HI R0, RZ, R11, R0 ;  /* 0x0000000bff009219 */ /* 0x000fe20000011600 */
[----:B------:R-:W-:Y:S01]  /*5eb0*/  USHF.L.U32 UR42, UR20, 0x7, URZ ;  /* 0x00000007142a7899 */ /* 0x000fe200080006ff */
[----:B------:R-:W-:Y:S01]  /*5ec0*/  R2UR UR41, R24 ;  /* 0x00000000182972ca */ /* 0x000fe200000e0000 */
[----:B------:R-:W-:Y:S01]  /*5ed0*/  VIADD R103, R103, 0x1 ;  /* 0x0000000167677836 */ /* 0x000fe20000000000 */
[----:B------:R-:W-:Y:S02]  /*5ee0*/  @!P1 SHF.R.U32.HI R2, RZ, R12, R2 ;  /* 0x0000000cff029219 */ /* 0x000fe40000011602 */
[----:B------:R-:W-:Y:S02]  /*5ef0*/  @!P1 SEL R3, R44, R0, !P2 ;  /* 0x000000002c039207 */ /* 0x000fe40005000000 */
[----:B------:R-:W-:Y:S02]  /*5f00*/  @!P1 SEL R2, R43, R2, !P0 ;  /* 0x000000022b029207 */ /* 0x000fe40004000000 */
[----:B------:R-:W-:Y:S03]  /*5f10*/  @P4 SHF.R.U32.HI R95, RZ, 0x10, R17 ;  /* 0x00000010ff5f4819 */ /* 0x000fe60000011611 */
[----:B------:R-:W-:Y:S02]  /*5f20*/  @!P1 IMAD.IADD R0, R2, 0x1, -R3 ;  /* 0x0000000102009824 */ /* 0x000fe400078e0a03 */
[----:B------:R-:W-:Y:S01]  /*5f30*/  @!P1 IMAD.IADD R2, R3, 0x1, -R2 ;  /* 0x0000000103029824 */ /* 0x000fe200078e0a02 */
[----:B------:R-:W-:Y:S01]  /*5f40*/  USHF.L.U32 UR41, UR41, 0x6, URZ ;  /* 0x0000000629297899 */ /* 0x000fe200080006ff */
[----:B------:R-:W-:Y:S02]  /*5f50*/  @!P1 IMAD R44, R0, R7, R44 ;  /* 0x00000007002c9224 */ /* 0x000fe400078e022c */
[----:B------:R-:W-:Y:S01]  /*5f60*/  @!P1 IMAD R43, R2, R8, R43 ;  /* 0x00000008022b9224 */ /* 0x000fe200078e022b */
[----:B------:R-:W-:Y:S08]  /*5f70*/  BRA.U !UP0, `(.L_x_96) ;  /* 0x00000001087c7547 */ /* 0x000ff0000b800000 */
[----:B------:R-:W1:Y:S01]  /*5f80*/  LDCU.64 UR8, c[0x4][0x80] ;  /* 0x01001000ff0877ac */ /* 0x000e620008000a00 */
[----:B------:R-:W-:Y:S01]  /*5f90*/  MOV R2, 0x0 ;  /* 0x0000000000027802 */ /* 0x000fe20000000f00 */
[----:B------:R-:W-:Y:S02]  /*5fa0*/  HFMA2 R12, -RZ, RZ, 0, 5.9604644775390625e-08 ;  /* 0x00000001ff0c7431 */ /* 0x000fe400000001ff */
[----:B------:R-:W-:Y:S01]  /*5fb0*/  IMAD.MOV.U32 R8, RZ, RZ, 0x70 ;  /* 0x00000070ff087424 */ /* 0x000fe200078e00ff */
[----:B------:R2:W3:Y:S01]  /*5fc0*/  LDC.64 R14, c[0x4][R2] ;  /* 0x01000000020e7b82 */ /* 0x0004e20000000a00 */
[----:B------:R-:W4:Y:S01]  /*5fd0*/  LDCU.64 UR6, c[0x4][0x88] ;  /* 0x01001100ff0677ac */ /* 0x000f220008000a00 */
[----:B------:R-:W-:Y:S01]  /*5fe0*/  IMAD.MOV.U32 R13, RZ, RZ, RZ ;  /* 0x000000ffff0d7224 */ /* 0x000fe200078e00ff */
[----:B------:R-:W2:Y:S01]  /*5ff0*/  LDCU.64 UR4, c[0x4][0x8] ;  /* 0x01000100ff0477ac */ /* 0x000ea20008000a00 */
[----:B-1----:R-:W-:Y:S01]  /*6000*/  MOV R5, UR9 ;  /* 0x0000000900057c02 */ /* 0x002fe20008000f00 */
[----:B------:R-:W-:Y:S01]  /*6010*/  IMAD.U32 R4, RZ, RZ, UR8 ;  /* 0x00000008ff047e24 */ /* 0x000fe2000f8e00ff */
[----:B----4-:R-:W-:Y:S01]  /*6020*/  MOV R7, UR7 ;  /* 0x0000000700077c02 */ /* 0x010fe20008000f00 */
[----:B------:R-:W-:Y:S01]  /*6030*/  IMAD.U32 R6, RZ, RZ, UR6 ;  /* 0x00000006ff067e24 */ /* 0x000fe2000f8e00ff */
[----:B--2---:R-:W-:Y:S01]  /*6040*/  MOV R11, UR5 ;  /* 0x00000005000b7c02 */ /* 0x004fe20008000f00 */
[----:B------:R-:W-:Y:S02]  /*6050*/  IMAD.U32 R10, RZ, RZ, UR4 ;  /* 0x00000004ff0a7e24 */ /* 0x000fe4000f8e00ff */
[----:B------:R-:W-:Y:S07]  /*6060*/  LEPC R20, `(.L_x_97) ;  /* 0x000000001014794e */ /* 0x000fee0000000000 */
[----:B---3-5:R-:W-:Y:S05]  /*6070*/  CALL.ABS.NOINC R14 ;  /* 0x000000000e007343 */ /* 0x028fea0003c00000 */
.L_x_97:
[----:B------:R-:W1:Y:S01]  /*6080*/  LDCU.64 UR8, c[0x4][0x80] ;  /* 0x01001000ff0877ac */ /* 0x000e620008000a00 */
[----:B------:R-:W2:Y:S01]  /*6090*/  LDC.64 R2, c[0x4][R2] ;  /* 0x0100000002027b82 */ /* 0x000ea20000000a00 */
[----:B------:R-:W-:Y:S02]  /*60a0*/  HFMA2 R12, -RZ, RZ, 0, 5.9604644775390625e-08 ;  /* 0x00000001ff0c7431 */ /* 0x000fe400000001ff */
[----:B------:R-:W-:Y:S02]  /*60b0*/  IMAD.MOV.U32 R8, RZ, RZ, 0x70 ;  /* 0x00000070ff087424 */ /* 0x000fe400078e00ff */
[----:B------:R-:W-:Y:S01]  /*60c0*/  IMAD.MOV.U32 R13, RZ, RZ, RZ ;  /* 0x000000ffff0d7224 */ /* 0x000fe200078e00ff */
[----:B------:R-:W3:Y:S01]  /*60d0*/  LDCU.64 UR6, c[0x4][0x88] ;  /* 0x01001100ff0677ac */ /* 0x000ee20008000a00 */
[----:B------:R-:W4:Y:S01]  /*60e0*/  LDCU.64 UR4, c[0x4][0x8] ;  /* 0x01000100ff0477ac */ /* 0x000f220008000a00 */
[----:B-1----:R-:W-:Y:S02]  /*60f0*/  MOV R4, UR8 ;  /* 0x0000000800047c02 */ /* 0x002fe40008000f00 */
[----:B------:R-:W-:Y:S02]  /*6100*/  MOV R5, UR9 ;  /* 0x0000000900057c02 */ /* 0x000fe40008000f00 */
[----:B---3--:R-:W-:Y:S01]  /*6110*/  MOV R7, UR7 ;  /* 0x0000000700077c02 */ /* 0x008fe20008000f00 */
[----:B------:R-:W-:Y:S01]  /*6120*/  IMAD.U32 R6, RZ, RZ, UR6 ;  /* 0x00000006ff067e24 */ /* 0x000fe2000f8e00ff */
[----:B----4-:R-:W-:Y:S01]  /*6130*/  MOV R11, UR5 ;  /* 0x00000005000b7c02 */ /* 0x010fe20008000f00 */
[----:B------:R-:W-:Y:S02]  /*6140*/  IMAD.U32 R10, RZ, RZ, UR4 ;  /* 0x00000004ff0a7e24 */ /* 0x000fe4000f8e00ff */
[----:B------:R-:W-:Y:S07]  /*6150*/  LEPC R20, `(.L_x_96) ;  /* 0x000000001014794e */ /* 0x000fee0000000000 */
[----:B--2---:R-:W-:Y:S05]  /*6160*/  CALL.ABS.NOINC R2 ;  /* 0x0000000002007343 */ /* 0x004fea0003c00000 */
.L_x_96:
[----:B------:R-:W-:Y:S01]  /*6170*/  ISETP.NE.U32.AND P4, PT, R82, RZ, PT ;  /* 0x000000ff5200720c */ /* 0x000fe20003f85070 */
[----:B------:R-:W-:Y:S01]  /*6180*/  UISETP.NE.AND UP2, UPT, UR48, URZ, UPT ;  /* 0x000000ff3000728c */ /* 0x000fe2000bf45270 */
[----:B------:R-:W-:Y:S01]  /*6190*/  ISETP.NE.U32.AND P2, PT, RZ, UR38, PT ;  /* 0x00000026ff007c0c */ /* 0x000fe2000bf45070 */
[----:B------:R-:W-:Y:S01]  /*61a0*/  UISETP.NE.U32.AND UP1, UPT, UR44, URZ, UPT ;  /* 0x000000ff2c00728c */ /* 0x000fe2000bf25070 */
[----:B------:R-:W-:Y:S01]  /*61b0*/  ISETP.NE.AND.EX P4, PT, R83, RZ, PT, P4 ;  /* 0x000000ff5300720c */ /* 0x000fe20003f85340 */
[----:B------:R-:W-:Y:S01]  /*61c0*/  UPLOP3.LUT UP0, UPT, UPT, UPT, UPT, 0x40, 0x4 ;  /* 0x000000000004789c */ /* 0x000fe20003f0e870 */
[----:B------:R-:W-:Y:S01]  /*61d0*/  ISETP.NE.AND.EX P2, PT, RZ, UR39, PT, P2 ;  /* 0x00000027ff007c0c */ /* 0x000fe2000bf45320 */
[----:B------:R-:W-:Y:S01]  /*61e0*/  UISETP.NE.AND.EX UP1, UPT, UR45, URZ, UPT, UP1 ;  /* 0x000000ff2d00728c */ /* 0x000fe2000bf25310 */
[----:B------:R-:W-:Y:S04]  /*61f0*/  PLOP3.LUT P1, PT, PT, PT, UP2, 0x80, 0x8 ;  /* 0x000000000008781c */ /* 0x000fe80003f2f028 */
[----:B------:R-:W-:Y:S06]  /*6200*/  @UP2 UPLOP3.LUT UP0, UPT, UPT, UPT, UP1, 0x80, 0x8 ;  /* 0x000000000008289c */ /* 0x000fec0003f0f010 */
[----:B------:R-:W-:Y:S01]  /*6210*/  PLOP3.LUT P0, PT, PT, PT, UP0, 0x80, 0x8 ;  /* 0x000000000008781c */ /* 0x000fe20003f0f008 */
[----:B------:R-:W-:Y:S01]  /*6220*/  @!UPT UIADD3 URZ, UPT, UPT, URZ, URZ, URZ ;  /* 0x000000fffffff290 */ /* 0x000fe2000fffe0ff */
[----:B------:R-:W-:Y:S11]  /*6230*/  BRA.U !UP1, `(.L_x_98) ;  /* 0x0000000109387547 */ /* 0x000ff6000b800000 */
[----:B------:R-:W-:Y:S01]  /*6240*/  UISETP.NE.U32.AND UP0, UPT, UR38, URZ, UPT ;  /* 0x000000ff2600728c */ /* 0x000fe2000bf05070 */
[----:B------:R-:W-:Y:S02]  /*6250*/  HFMA2 R0, -RZ, RZ, 0, 5.9604644775390625e-08 ;  /* 0x00000001ff007431 */ /* 0x000fe400000001ff */
[----:B------:R-:W-:Y:S01]  /*6260*/  IMAD.MOV.U32 R88, RZ, RZ, 0x1 ;  /* 0x00000001ff587424 */ /* 0x000fe200078e00ff */
[----:B------:R-:W-:Y:S06]  /*6270*/  UISETP.NE.AND.EX UP0, UPT, UR39, URZ, UPT, UP0 ;  /* 0x000000ff2700728c */ /* 0x000fec000bf05300 */
[----:B------:R-:W-:Y:S05]  /*6280*/  PLOP3.LUT P3, PT, PT, PT, UP0, 0x80, 0x8 ;  /* 0x000000000008781c */ /* 0x000fea0003f6f008 */
[----:B------:R-:W1:Y:S01]  /*6290*/  @UP0 LDCU.64 UR6, c[0x0][0xc88] ;  /* 0x00019100ff0607ac */ /* 0x000e620008000a00 */
[----:B------:R-:W-:Y:S07]  /*62a0*/  @UP0 UIMAD UR4, UR36, UR44, URZ ;  /* 0x0000002c240402a4 */ /* 0x000fee000f8e02ff */
[----:B------:R-:W-:Y:S01]  /*62b0*/  @!P3 PRMT R88, R0, 0x7610, R88 ;  /* 0x000076100058b816 */ /* 0x000fe20000000058 */
[----:B-1----:R-:W-:Y:S03]  /*62c0*/  @UP0 UIMAD.WIDE UR6, UR4, 0x4, UR6 ;  /* 0x00000004040608a5 */ /* 0x002fe6000f8e0206 */
[----:B------:R-:W1:Y:S03]  /*62d0*/  @!UP0 LDCU UR4, c[0x0][0xc80] ;  /* 0x00019000ff0487ac */ /* 0x000e660008000800 */
[----:B------:R-:W-:Y:S01]  /*62e0*/  IMAD.U32 R2, RZ, RZ, UR6 ;  /* 0x00000006ff027e24 */ /* 0x000fe2000f8e00ff */
[----:B------:R-:W-:Y:S05]  /*62f0*/  MOV R3, UR7 ;  /* 0x0000000700037c02 */ /* 0x000fea0008000f00 */
[----:B-----5:R2:W5:Y:S02]  /*6300*/  @P3 LDG.E R49, desc[UR46][R2.64] ;  /* 0x0000002e02313981 */ /* 0x020564000c1e1900 */
[----:B-12---:R-:W-:Y:S02]  /*6310*/  @!P3 IMAD.U32 R49, RZ, RZ, UR4 ;  /* 0x00000004ff31be24 */ /* 0x006fe4000f8e00ff */
.L_x_98:
[----:B------:R-:W-:Y:S05]  /*6320*/  @!P4 BRA `(.L_x_99) ;  /* 0x000000000020c947 */ /* 0x000fea0003800000 */
[----:B------:R-:W-:Y:S04]  /*6330*/  ISETP.NE.U32.AND P3, PT, R80, RZ, PT ;  /* 0x000000ff5000720c */ /* 0x000fe80003f65070 */
[----:B------:R-:W-:Y:S11]  /*6340*/  ISETP.NE.AND.EX P3, PT, R81, RZ, PT, P3 ;  /* 0x000000ff5100720c */ /* 0x000ff60003f65330 */
[----:B------:R-:W-:Y:S02]  /*6350*/  @!UPT UIADD3 URZ, UPT, UPT, URZ, URZ, URZ ;  /* 0x000000fffffff290 */ /* 0x000fe4000fffe0ff */
[----:B------:R-:W1:Y:S01]  /*6360*/  @P3 LDC.64 R2, c[0x0][0xca8] ;  /* 0x00032a00ff023b82 */ /* 0x000e620000000a00 */
[----:B------:R-:W-:Y:S04]  /*6370*/  @P3 IMAD R0, R82, UR36, RZ ;  /* 0x0000002452003c24 */ /* 0x000fe8000f8e02ff */
[----:B-1----:R-:W-:Y:S05]  /*6380*/  @P3 IMAD.WIDE R2, R0, 0x4, R2 ;  /* 0x0000000400023825 */ /* 0x002fea00078e0202 */
[----:B-----5:R1:W5:Y:S02]  /*6390*/  @P3 LDG.E R47, desc[UR46][R2.64] ;  /* 0x0000002e022f3981 */ /* 0x020364000c1e1900 */
[----:B-1----:R-:W2:Y:S02]  /*63a0*/  @!P3 LDC R47, c[0x0][0xca0] ;  /* 0x00032800ff2fbb82 */ /* 0x002ea40000000800 */
.L_x_99:
[----:B-----5:R-:W-:Y:S01]  /*63b0*/  FSETP.NEU.AND P3, PT, R49, RZ, PT ;  /* 0x000000ff3100720b */ /* 0x020fe20003f6d000 */
[----:B------:R-:W-:Y:S01]  /*63c0*/  ULOP3.LUT UR4, UR52, 0x1, URZ, 0x3c, !UPT ;  /* 0x0000000134047892 */ /* 0x000fe2000f8e3cff */
[----:B------:R-:W-:Y:S01]  /*63d0*/  SEL R4, RZ, 0xffffffff, P2 ;  /* 0xffffffffff047807 */ /* 0x000fe20001000000 */
[----:B------:R-:W-:Y:S01]  /*63e0*/  IMAD.U32 R72, RZ, RZ, UR56 ;  /* 0x00000038ff487e24 */ /* 0x000fe2000f8e00ff */
[----:B------:R-:W-:Y:S01]  /*63f0*/  @P1 LOP3.LUT P2, RZ, R88, 0xff, RZ, 0xc0, !PT ;  /* 0x000000ff58ff1812 */ /* 0x000fe2000784c0ff */
[----:B------:R-:W-:Y:S01]  /*6400*/  IMAD.SHL.U32 R106, R94, 0x10, RZ ;  /* 0x000000105e6a7824 */ /* 0x000fe200078e00ff */
[----:B------:R-:W-:Y:S01]  /*6410*/  @P1 SEL R0, RZ, 0xffffffff, P3 ;  /* 0xffffffffff001807 */ /* 0x000fe20001800000 */
[----:B------:R-:W-:Y:S01]  /*6420*/  IMAD.U32 R107, RZ, RZ, UR4 ;  /* 0x00000004ff6b7e24 */ /* 0x000fe2000f8e00ff */
[----:B------:R-:W-:Y:S01]  /*6430*/  LEA R73, R45, UR49, 0x3 ;  /* 0x000000312d497c11 */ /* 0x000fe2000f8e18ff */
[----:B------:R-:W-:Y:S01]  /*6440*/  IMAD.SHL.U32 R72, R72, 0x2000, RZ ;  /* 0x0000200048487824 */ /* 0x000fe200078e00ff */
[----:B------:R-:W-:Y:S01]  /*6450*/  @P0 SEL R0, R4, R0, !P2 ;  /* 0x0000000004000207 */ /* 0x000fe20005000000 */
[----:B------:R-:W-:Y:S01]  /*6460*/  IMAD.SHL.U32 R105, R93, 0x10, RZ ;  /* 0x000000105d697824 */ /* 0x000fe200078e00ff */
[----:B------:R-:W-:Y:S01]  /*6470*/  PLOP3.LUT P2, PT, PT, PT, UP1, 0x80, 0x8 ;  /* 0x000000000008781c */ /* 0x000fe20003f4f018 */
[----:B------:R-:W-:Y:S01]  /*6480*/  IMAD.IADD R67, R99, 0x1, R72 ;  /* 0x0000000163437824 */ /* 0x000fe200078e0248 */
[----:B------:R-:W-:Y:S01]  /*6490*/  @P1 LOP3.LUT R0, R0, 0x1, RZ, 0xc0, !PT ;  /* 0x0000000100001812 */ /* 0x000fe200078ec0ff */
[----:B------:R-:W-:Y:S01]  /*64a0*/  BSSY B1, `(.L_x_100) ;  /* 0x0000039000017945 */ /* 0x000fe20003800000 */
[----:B------:R-:W-:Y:S01]  /*64b0*/  LOP3.LUT P4, R102, R88, 0xff, RZ, 0xc0, !PT ;  /* 0x000000ff58667812 */ /* 0x000fe2000788c0ff */
[----:B------:R-:W-:Y:S01]  /*64c0*/  IMAD.IADD R66, R67, 0x1, R106 ;  /* 0x0000000143427824 */ /* 0x000fe200078e026a */
[----:B------:R-:W-:Y:S01]  /*64d0*/  ISETP.NE.U32.OR P5, PT, R0, 0x1, !P1 ;  /* 0x000000010000780c */ /* 0x000fe20004fa5470 */
[----:B------:R-:W-:Y:S01]  /*64e0*/  IMAD.U32 R0, RZ, RZ, UR56 ;  /* 0x00000038ff007e24 */ /* 0x000fe2000f8e00ff */
[----:B------:R-:W-:Y:S01]  /*64f0*/  SEL R3, RZ, 0xffffffff, P3 ;  /* 0xffffffffff037807 */ /* 0x000fe20001800000 */
[----:B------:R-:W-:Y:S01]  /*6500*/  IMAD.MOV.U32 R75, RZ, RZ, 0x1 ;  /* 0x00000001ff4b7424 */ /* 0x000fe200078e00ff */
[----:B------:R-:W-:Y:S01]  /*6510*/  P2R R104, PR, RZ, 0x20 ;  /* 0x00000020ff687803 */ /* 0x000fe20000000000 */
[----:B------:R-:W-:Y:S01]  /*6520*/  IMAD R48, R45, 0x40, R46 ;  /* 0x000000402d307824 */ /* 0x000fe200078e022e */
[----:B------:R-:W-:Y:S01]  /*6530*/  LEA R0, R0, UR49, 0x3 ;  /* 0x0000003100007c11 */ /* 0x000fe2000f8e18ff */
[----:B------:R-:W-:Y:S01]  /*6540*/  IMAD.U32 R74, RZ, RZ, UR56 ;  /* 0x00000038ff4a7e24 */ /* 0x000fe2000f8e00ff */
[----:B------:R-:W-:Y:S02]  /*6550*/  @P2 SEL R3, R4, R3, !P4 ;  /* 0x0000000304032207 */ /* 0x000fe40006000000 */
[----:B------:R-:W-:Y:S02]  /*6560*/  CS2R R78, SRZ ;  /* 0x00000000004e7805 */ /* 0x000fe4000001ff00 */
[----:B------:R-:W-:Y:S02]  /*6570*/  CS2R R76, SRZ ;  /* 0x00000000004c7805 */ /* 0x000fe4000001ff00 */
[----:B------:R-:W-:Y:S02]  /*6580*/  CS2R R70, SRZ ;  /* 0x0000000000467805 */ /* 0x000fe4000001ff00 */
[----:B------:R-:W-:Y:S02]  /*6590*/  LOP3.LUT R3, R3, 0x1, RZ, 0xc0, !PT ;  /* 0x0000000103037812 */ /* 0x000fe400078ec0ff */
[----:B------:R-:W-:Y:S02]  /*65a0*/  CS2R R68, SRZ ;  /* 0x0000000000447805 */ /* 0x000fe4000001ff00 */
[----:B------:R-:W-:Y:S02]  /*65b0*/  @P5 SHF.L.U32 R2, R107, 0x1f, RZ ;  /* 0x0000001f6b025819 */ /* 0x000fe400000006ff */
[----:B------:R-:W-:Y:S02]  /*65c0*/  CS2R R62, SRZ ;  /* 0x00000000003e7805 */ /* 0x000fe4000001ff00 */
[----:B------:R-:W-:Y:S02]  /*65d0*/  ISETP.NE.U32.AND P2, PT, R3, 0x1, PT ;  /* 0x000000010300780c */ /* 0x000fe40003f45070 */
[----:B------:R-:W-:Y:S01]  /*65e0*/  CS2R R60, SRZ ;  /* 0x00000000003c7805 */ /* 0x000fe2000001ff00 */
[----:B------:R1:W3:Y:S01]  /*65f0*/  @P5 SYNCS.PHASECHK.TRANS64.TRYWAIT P1, [R0+URZ+0x70], R2 ;  /* 0x00007002000055a7 */ /* 0x0002e200080211ff */
[----:B------:R-:W-:Y:S02]  /*6600*/  CS2R R58, SRZ ;  /* 0x00000000003a7805 */ /* 0x000fe4000001ff00 */
[----:B------:R-:W-:Y:S02]  /*6610*/  P2R R108, PR, RZ, 0x4 ;  /* 0x00000004ff6c7803 */ /* 0x000fe40000000000 */
[----:B------:R-:W-:Y:S01]  /*6620*/  CS2R R56, SRZ ;  /* 0x0000000000387805 */ /* 0x000fe2000001ff00 */
[----:B------:R-:W-:Y:S02]  /*6630*/  IMAD.IADD R65, R67, 0x1, R105 ;  /* 0x0000000143417824 */ /* 0x000fe400078e0269 */
[----:B------:R-:W-:Y:S01]  /*6640*/  IMAD.IADD R64, R98, 0x1, R66 ;  /* 0x0000000162407824 */ /* 0x000fe200078e0242 */
[----:B-1----:R-:W-:Y:S04]  /*6650*/  SHF.L.U32 R2, R97, 0x1f, RZ ;  /* 0x0000001f61027819 */ /* 0x002fe800000006ff */
[----:B------:R1:W4:Y:S01]  /*6660*/  SYNCS.PHASECHK.TRANS64.TRYWAIT P0, [R73+URZ+0xd0], R2 ;  /* 0x0000d002490075a7 */ /* 0x00032200080011ff */
[----:B---3--:R-:W-:Y:S01]  /*6670*/  @P5 SEL R75, RZ, 0x1, !P1 ;  /* 0x00000001ff4b5807 */ /* 0x008fe20004800000 */
[----:B-1----:R-:W-:Y:S06]  /*6680*/  @!P5 BRA `(.L_x_101) ;  /* 0x000000000068d947 */ /* 0x002fec0003800000 */
[----:B------:R-:W-:Y:S01]  /*6690*/  ISETP.NE.AND P1, PT, R75, RZ, PT ;  /* 0x000000ff4b00720c */ /* 0x000fe20003f25270 */
[----:B------:R-:W-:Y:S01]  /*66a0*/  BSSY B0, `(.L_x_102) ;  /* 0x000000d000007945 */ /* 0x000fe20003800000 */
[----:B------:R-:W-:Y:S02]  /*66b0*/  CS2R R58, SRZ ;  /* 0x00000000003a7805 */ /* 0x000fe4000001ff00 */
[----:B------:R-:W-:Y:S02]  /*66c0*/  CS2R R56, SRZ ;  /* 0x0000000000387805 */ /* 0x000fe4000001ff00 */
[----:B------:R-:W-:Y:S02]  /*66d0*/  CS2R R62, SRZ ;  /* 0x00000000003e7805 */ /* 0x000fe4000001ff00 */
[----:B------:R-:W-:Y:S02]  /*66e0*/  CS2R R60, SRZ ;  /* 0x00000000003c7805 */ /* 0x000fe4000001ff00 */
[----:B------:R-:W-:Y:S02]  /*66f0*/  CS2R R70, SRZ ;  /* 0x0000000000467805 */ /* 0x000fe4000001ff00 */
[----:B------:R-:W-:Y:S02]  /*6700*/  CS2R R68, SRZ ;  /* 0x0000000000447805 */ /* 0x000fe4000001ff00 */
[----:B------:R-:W-:Y:S02]  /*6710*/  CS2R R78, SRZ ;  /* 0x00000000004e7805 */ /* 0x000fe4000001ff00 */
[----:B------:R-:W-:Y:S01]  /*6720*/  CS2R R76, SRZ ;  /* 0x00000000004c7805 */ /* 0x000fe2000001ff00 */
[----:B------:R-:W-:Y:S06]  /*6730*/  @P1 BRA `(.L_x_103) ;  /* 0x00000000000c1947 */ /* 0x000fec0003800000 */
[----:B------:R-:W-:Y:S04]  /*6740*/  SHF.L.U32 R3, R107, 0x1f, RZ ;  /* 0x0000001f6b037819 */ /* 0x000fe800000006ff */
[----:B------:R-:W1:Y:S02]  /*6750*/  SYNCS.PHASECHK.TRANS64.TRYWAIT P1, [R0+URZ+0x70], R3 ;  /* 0x00007003000075a7 */ /* 0x000e6400080211ff */
[----:B-1----:R-:W-:Y:S05]  /*6760*/  @!P1 BRA `(.L_x_104) ;  /* 0x0000002400649947 */ /* 0x002fea0003800000 */
.L_x_103:
[----:B------:R-:W-:Y:S05]  /*6770*/  BSYNC B0 ;  /* 0x0000000000007941 */ /* 0x000fea0003800000 */
.L_x_102:
[----:B------:R-:W-:Y:S01]  /*6780*/  ISETP.NE.AND P1, PT, R108, RZ, PT ;  /* 0x000000ff6c00720c */ /* 0x000fe20003f25270 */
[----:B------:R-:W-:Y:S04]  /*6790*/  UIADD3 UR5, UPT, UPT, UR56, 0x1, URZ ;  /* 0x0000000138057890 */ /* 0x000fe8000fffe0ff */
[----:B------:R-:W-:Y:S04]  /*67a0*/  UISETP.NE.AND UP0, UPT, UR5, 0x3, UPT ;  /* 0x000000030500788c */ /* 0x000fe8000bf05270 */
[----:B------:R-:W-:Y:S02]  /*67b0*/  USEL UR4, URZ, 0x1, UP0 ;  /* 0x00000001ff047887 */ /* 0x000fe40008000000 */
[----:B------:R-:W-:Y:S02]  /*67c0*/  USEL UR5, UR5, URZ, UP0 ;  /* 0x000000ff05057287 */ /* 0x000fe40008000000 */
[----:B------:R3:W1:Y:S02]  /*67d0*/  @P1 LDS.128 R56, [R67] ;  /* 0x0000000043381984 */ /* 0x0006640000000c00 */
[----:B------:R-:W-:Y:S02]  /*67e0*/  LOP3.LUT R107, R107, UR4, RZ, 0x3c, !PT ;  /* 0x000000046b6b7c12 */ /* 0x000fe4000f8e3cff */
[----:B------:R3:W1:Y:S01]  /*67f0*/  @P1 LDS.128 R60, [R66+0x10] ;  /* 0x00001000423c1984 */ /* 0x0006620000000c00 */
[----:B------:R-:W-:Y:S03]  /*6800*/  IMAD.U32 R74, RZ, RZ, UR5 ;  /* 0x00000005ff4a7e24 */ /* 0x000fe6000f8e00ff */
[----:B------:R3:W1:Y:S04]  /*6810*/  @P1 LDS.128 R68, [R65+0x20] ;  /* 0x0000200041441984 */ /* 0x0006680000000c00 */
[----:B------:R3:W1:Y:S02]  /*6820*/  @P1 LDS.128 R76, [R64+0x10] ;  /* 0x00001000404c1984 */ /* 0x0006640000000c00 */
.L_x_101:
[----:B------:R-:W-:Y:S05]  /*6830*/  BSYNC B1 ;  /* 0x0000000000017941 */ /* 0x000fea0003800000 */
.L_x_100:
[----:B-1----:R-:W-:Y:S04]  /*6840*/  SHF.R.U32.HI R0, RZ, 0x15, R48 ;  /* 0x00000015ff007819 */ /* 0x002fe80000011630 */
[----:B------:R-:W-:Y:S01]  /*6850*/  LOP3.LUT P1, RZ, R0, 0x3, R92, 0x48, !PT ;  /* 0x0000000300ff7812 */ /* 0x000fe2000782485c */
[----:B------:R-:W-:Y:S01]  /*6860*/  @!UPT UIADD3 URZ, UPT, UPT, URZ, URZ, URZ ;  /* 0x000000fffffff290 */ /* 0x000fe2000fffe0ff */
[----:B----4-:R-:W-:Y:S11]  /*6870*/  @P0 BRA `(.L_x_105) ;  /* 0x0000000000080947 */ /* 0x010ff60003800000 */
[----:B------:R-:W1:Y:S02]  /*6880*/  SYNCS.PHASECHK.TRANS64.TRYWAIT P0, [R73+URZ+0xd0], R2 ;  /* 0x0000d002490075a7 */ /* 0x000e6400080011ff */
[----:B-1----:R-:W-:Y:S05]  /*6890*/  @!P0 BRA `(.L_x_106) ;  /* 0x00000024002c8947 */ /* 0x002fea0003800000 */
.L_x_105:
[----:B------:R-:W-:Y:S05]  /*68a0*/  @!P1 BRA `(.L_x_107) ;  /* 0x0000000000409947 */ /* 0x000fea0003800000 */
[----:B------:R-:W4:Y:S01]  /*68b0*/  LDCU.64 UR8, c[0x4][0x70] ;  /* 0x01000e00ff0877ac */ /* 0x000f220008000a00 */
[----:B------:R-:W-:Y:S01]  /*68c0*/  MOV R3, 0x0 ;  /* 0x0000000000037802 */ /* 0x000fe20000000f00 */
[----:B------:R-:W-:Y:S02]  /*68d0*/  HFMA2 R12, -RZ, RZ, 0, 5.9604644775390625e-08 ;  /* 0x00000001ff0c7431 */ /* 0x000fe400000001ff */
[----:B------:R-:W-:Y:S02]  /*68e0*/  IMAD.MOV.U32 R8, RZ, RZ, 0x192 ;  /* 0x00000192ff087424 */ /* 0x000fe400078e00ff */
[----:B------:R-:W-:Y:S01]  /*68f0*/  IMAD.MOV.U32 R13, RZ, RZ, RZ ;  /* 0x000000ffff0d7224 */ /* 0x000fe200078e00ff */
[----:B------:R-:W5:Y:S01]  /*6900*/  LDCU.64 UR6, c[0x4][0x78] ;  /* 0x01000f00ff0677ac */ /* 0x000f620008000a00 */
[----:B-1----:R-:W1:Y:S01]  /*6910*/  LDC.64 R2, c[0x4][R3] ;  /* 0x0100000003027b82 */ /* 0x002e620000000a00 */
[----:B------:R-:W2:Y:S01]  /*6920*/  LDCU.64 UR4, c[0x4][0x10] ;  /* 0x01000200ff0477ac */ /* 0x000ea20008000a00 */
[----:B----4-:R-:W-:Y:S01]  /*6930*/  MOV R5, UR9 ;  /* 0x0000000900057c02 */ /* 0x010fe20008000f00 */
[----:B------:R-:W-:Y:S01]  /*6940*/  IMAD.U32 R4, RZ, RZ, UR8 ;  /* 0x00000008ff047e24 */ /* 0x000fe2000f8e00ff */
[----:B-----5:R-:W-:Y:S01]  /*6950*/  MOV R7, UR7 ;  /* 0x0000000700077c02 */ /* 0x020fe20008000f00 */
[----:B------:R-:W-:Y:S01]  /*6960*/  IMAD.U32 R6, RZ, RZ, UR6 ;  /* 0x00000006ff067e24 */ /* 0x000fe2000f8e00ff */
[----:B--2---:R-:W-:Y:S01]  /*6970*/  MOV R11, UR5 ;  /* 0x00000005000b7c02 */ /* 0x004fe20008000f00 */
[----:B------:R-:W-:Y:S02]  /*6980*/  IMAD.U32 R10, RZ, RZ, UR4 ;  /* 0x00000004ff0a7e24 */ /* 0x000fe4000f8e00ff */
[----:B------:R-:W-:Y:S07]  /*6990*/  LEPC R20, `(.L_x_107) ;  /* 0x000000001014794e */ /* 0x000fee0000000000 */
[----:B-1-3--:R-:W-:Y:S05]  /*69a0*/  CALL.ABS.NOINC R2 ;  /* 0x0000000002007343 */ /* 0x00afea0003c00000 */
.L_x_107:
[----:B------:R-:W-:Y:S01]  /*69b0*/  SHF.L.U32 R50, R56, 0x10, RZ ;  /* 0x0000001038327819 */ /* 0x000fe200000006ff */
[----:B------:R-:W-:Y:S05]  /*69c0*/  WARPSYNC.ALL ;  /* 0x0000000000007948 */ /* 0x000fea0003800000 */
[----:B------:R-:W-:Y:S01]  /*69d0*/  R2UR UR4, R48 ;  /* 0x00000000300472ca */ /* 0x000fe200000e0000 */
[----:B------:R-:W-:Y:S01]  /*69e0*/  BSSY.RECONVERGENT B0, `(.L_x_108) ;  /* 0x0000085000007945 */ /* 0x000fe20003800200 */
[----:B------:R-:W-:Y:S02]  /*69f0*/  LOP3.LUT R51, R56, 0xffff0000, RZ, 0xc0, !PT ;  /* 0xffff000038337812 */ /* 0x000fe400078ec0ff */
[----:B------:R-:W-:Y:S02]  /*6a00*/  SHF.L.U32 R52, R57, 0x10, RZ ;  /* 0x0000001039347819 */ /* 0x000fe400000006ff */
[----:B------:R-:W-:Y:S07]  /*6a10*/  ISETP.NE.AND P0, PT, R100, RZ, PT ;  /* 0x000000ff6400720c */ /* 0x000fee0003f05270 */
[----:B------:R-:W2:Y:S02]  /*6a20*/  LDTM.x32 R4, tmem[UR4] ;  /* 0x00000004000479ee */ /* 0x000ea400082c0000 */
[C---:B--2---:R-:W-:Y:S01]  /*6a30*/  FMUL R0, R47.reuse, R4 ;  /* 0x000000042f007220 */ /* 0x044fe20000400000 */
[C---:B-1----:R-:W-:Y:S01]  /*6a40*/  FMUL R2, R47.reuse, R5 ;  /* 0x000000052f027220 */ /* 0x042fe20000400000 */
[C---:B------:R-:W-:Y:S01]  /*6a50*/  FMUL R4, R47.reuse, R8 ;  /* 0x000000082f047220 */ /* 0x040fe20000400000 */
[C---:B------:R-:W-:Y:S01]  /*6a60*/  FMUL R3, R47.reuse, R6 ;  /* 0x000000062f037220 */ /* 0x040fe20000400000 */
[C---:B------:R-:W-:Y:S01]  /*6a70*/  FMUL R5, R47.reuse, R9 ;  /* 0x000000092f057220 */ /* 0x040fe20000400000 */
[C---:B------:R-:W-:Y:S01]  /*6a80*/  FMUL R8, R47.reuse, R12 ;  /* 0x0000000c2f087220 */ /* 0x040fe20000400000 */
[C---:B------:R-:W-:Y:S01]  /*6a90*/  FMUL R6, R47.reuse, R10 ;  /* 0x0000000a2f067220 */ /* 0x040fe20000400000 */
[C---:B------:R-:W-:Y:S01]  /*6aa0*/  FMUL R9, R47.reuse, R13 ;  /* 0x0000000d2f097220 */ /* 0x040fe20000400000 */
[----:B------:R-:W-:Y:S01]  /*6ab0*/  FMUL R12, R47, R16 ;  /* 0x000000102f0c7220 */ /* 0x000fe20000400000 */
[----:B------:R-:W-:Y:S01]  /*6ac0*/  FFMA R0, R49, R50, R0 ;  /* 0x0000003231007223 */ /* 0x000fe20000000000 */
[C---:B------:R-:W-:Y:S01]  /*6ad0*/  FMUL R10, R47.reuse, R14 ;  /* 0x0000000e2f0a7220 */ /* 0x040fe20000400000 */
[C---:B------:R-:W-:Y:S01]  /*6ae0*/  FMUL R13, R47.reuse, R17 ;  /* 0x000000112f0d7220 */ /* 0x040fe20000400000 */
[----:B------:R-:W-:Y:S01]  /*6af0*/  FMUL R16, R47, R20 ;  /* 0x000000142f107220 */ /* 0x000fe20000400000 */
[----:B------:R-:W-:Y:S01]  /*6b00*/  FFMA R2, R49, R51, R2 ;  /* 0x0000003331027223 */ /* 0x000fe20000000002 */
[C---:B------:R-:W-:Y:S01]  /*6b10*/  FMUL R14, R47.reuse, R18 ;  /* 0x000000122f0e7220 */ /* 0x040fe20000400000 */
[C---:B------:R-:W-:Y:S01]  /*6b20*/  FMUL R17, R47.reuse, R21 ;  /* 0x000000152f117220 */ /* 0x040fe20000400000 */
[C---:B------:R-:W-:Y:S01]  /*6b30*/  FMUL R20, R47.reuse, R24 ;  /* 0x000000182f147220 */ /* 0x040fe20000400000 */
[C---:B------:R-:W-:Y:S01]  /*6b40*/  FMUL R18, R47.reuse, R22 ;  /* 0x000000162f127220 */ /* 0x040fe20000400000 */
[C---:B------:R-:W-:Y:S01]  /*6b50*/  FMUL R21, R47.reuse, R25 ;  /* 0x000000192f157220 */ /* 0x040fe20000400000 */
[C---:B------:R-:W-:Y:S01]  /*6b60*/  FMUL R24, R47.reuse, R28 ;  /* 0x0000001c2f187220 */ /* 0x040fe20000400000 */
[C---:B------:R-:W-:Y:S01]  /*6b70*/  FMUL R22, R47.reuse, R26 ;  /* 0x0000001a2f167220 */ /* 0x040fe20000400000 */
[C---:B------:R-:W-:Y:S01]  /*6b80*/  FMUL R25, R47.reuse, R29 ;  /* 0x0000001d2f197220 */ /* 0x040fe20000400000 */
[----:B------:R-:W-:Y:S01]  /*6b90*/  FMUL R28, R47, R32 ;  /* 0x000000202f1c7220 */ /* 0x000fe20000400000 */
[----:B------:R-:W-:Y:S01]  /*6ba0*/  LOP3.LUT R32, R57, 0xffff0000, RZ, 0xc0, !PT ;  /* 0xffff000039207812 */ /* 0x000fe200078ec0ff */
[C---:B------:R-:W-:Y:S01]  /*6bb0*/  FMUL R26, R47.reuse, R30 ;  /* 0x0000001e2f1a7220 */ /* 0x040fe20000400000 */
[----:B------:R-:W-:Y:S01]  /*6bc0*/  FMUL R29, R47, R33 ;  /* 0x000000212f1d7220 */ /* 0x000fe20000400000 */
[----:B------:R-:W-:Y:S01]  /*6bd0*/  SHF.L.U32 R33, R58, 0x10, RZ ;  /* 0x000000103a217819 */ /* 0x000fe200000006ff */
[----:B------:R-:W-:Y:S01]  /*6be0*/  FFMA R3, R49, R52, R3 ;  /* 0x0000003431037223 */ /* 0x000fe20000000003 */
[----:B------:R-:W-:Y:S01]  /*6bf0*/  F2FP.BF16.F32.PACK_AB R52, R2, R0 ;  /* 0x000000000234723e */ /* 0x000fe200000010ff */
[----:B------:R-:W-:Y:S01]  /*6c00*/  FMUL R7, R47, R7 ;  /* 0x000000072f077220 */ /* 0x000fe20000400000 */
[----:B------:R-:W-:Y:S01]  /*6c10*/  SHF.L.U32 R0, R59, 0x10, RZ ;  /* 0x000000103b007819 */ /* 0x000fe200000006ff */
[----:B------:R-:W-:Y:S01]  /*6c20*/  FMUL R30, R47, R34 ;  /* 0x000000222f1e7220 */ /* 0x000fe20000400000 */
[----:B------:R-:W-:Y:S01]  /*6c30*/  LOP3.LUT R34, R58, 0xffff0000, RZ, 0xc0, !PT ;  /* 0xffff00003a227812 */ /* 0x000fe200078ec0ff */
[----:B------:R-:W-:Y:S01]  /*6c40*/  FFMA R7, R49, R32, R7 ;  /* 0x0000002031077223 */ /* 0x000fe20000000007 */
[----:B------:R-:W-:Y:S01]  /*6c50*/  LOP3.LUT R2, R59, 0xffff0000, RZ, 0xc0, !PT ;  /* 0xffff00003b027812 */ /* 0x000fe200078ec0ff */
[----:B------:R-:W-:Y:S01]  /*6c60*/  FFMA R4, R49, R33, R4 ;  /* 0x0000002131047223 */ /* 0x000fe20000000004 */
[----:B------:R-:W-:Y:S01]  /*6c70*/  FMUL R11, R47, R11 ;  /* 0x0000000b2f0b7220 */ /* 0x000fe20000400000 */
[----:B------:R-:W-:Y:S01]  /*6c80*/  FFMA R5, R49, R34, R5 ;  /* 0x0000002231057223 */ /* 0x000fe20000000005 */
[----:B------:R-:W-:Y:S01]  /*6c90*/  F2FP.BF16.F32.PACK_AB R53, R7, R3 ;  /* 0x000000030735723e */ /* 0x000fe200000010ff */
[C---:B------:R-:W-:Y:S01]  /*6ca0*/  FFMA R6, R49.reuse, R0, R6 ;  /* 0x0000000031067223 */ /* 0x040fe20000000006 */
[C---:B------:R-:W-:Y:S01]  /*6cb0*/  SHF.L.U32 R0, R60.reuse, 0x10, RZ ;  /* 0x000000103c007819 */ /* 0x040fe200000006ff */
[----:B------:R-:W-:Y:S01]  /*6cc0*/  FFMA R11, R49, R2, R11 ;  /* 0x00000002310b7223 */ /* 0x000fe2000000000b */
[----:B------:R-:W-:Y:S01]  /*6cd0*/  LOP3.LUT R2, R60, 0xffff0000, RZ, 0xc0, !PT ;  /* 0xffff00003c027812 */ /* 0x000fe200078ec0ff */
[----:B------:R-:W-:Y:S01]  /*6ce0*/  FMUL R15, R47, R15 ;  /* 0x0000000f2f0f7220 */ /* 0x000fe20000400000 */
[----:B------:R-:W-:Y:S01]  /*6cf0*/  SHF.L.U32 R3, R61, 0x10, RZ ;  /* 0x000000103d037819 */ /* 0x000fe200000006ff */
[----:B------:R-:W-:Y:S01]  /*6d00*/  FFMA R8, R49, R0, R8 ;  /* 0x0000000031087223 */ /* 0x000fe20000000008 */
[----:B------:R-:W-:Y:S01]  /*6d10*/  LOP3.LUT R0, R61, 0xffff0000, RZ, 0xc0, !PT ;  /* 0xffff00003d007812 */ /* 0x000fe200078ec0ff */
[C---:B------:R-:W-:Y:S01]  /*6d20*/  FFMA R9, R49.reuse, R2, R9 ;  /* 0x0000000231097223 */ /* 0x040fe20000000009 */
[C---:B------:R-:W-:Y:S01]  /*6d30*/  SHF.L.U32 R2, R62.reuse, 0x10, RZ ;  /* 0x000000103e027819 */ /* 0x040fe200000006ff */
[----:B------:R-:W-:Y:S01]  /*6d40*/  FFMA R10, R49, R3, R10 ;  /* 0x00000003310a7223 */ /* 0x000fe2000000000a */
[----:B------:R-:W-:Y:S01]  /*6d50*/  SHF.L.U32 R3, R63, 0x10, RZ ;  /* 0x000000103f037819 */ /* 0x000fe200000006ff */
[C---:B------:R-:W-:Y:S01]  /*6d60*/  FFMA R15, R49.reuse, R0, R15 ;  /* 0x00000000310f7223 */ /* 0x040fe2000000000f */
[----:B------:R-:W-:Y:S01]  /*6d70*/  LOP3.LUT R0, R62, 0xffff0000, RZ, 0xc0, !PT ;  /* 0xffff00003e007812 */ /* 0x000fe200078ec0ff */
[----:B------:R-:W-:Y:S01]  /*6d80*/  FFMA R12, R49, R2, R12 ;  /* 0x00000002310c7223 */ /* 0x000fe2000000000c */
[C---:B------:R-:W-:Y:S01]  /*6d90*/  SHF.L.U32 R2, R68.reuse, 0x10, RZ ;  /* 0x0000001044027819 */ /* 0x040fe200000006ff */
[----:B------:R-:W-:Y:S01]  /*6da0*/  FMUL R19, R47, R19 ;  /* 0x000000132f137220 */ /* 0x000fe20000400000 */
[----:B------:R-:W-:Y:S01]  /*6db0*/  F2FP.BF16.F32.PACK_AB R54, R5, R4 ;  /* 0x000000040536723e */ /* 0x000fe200000010ff */
[----:B------:R-:W-:Y:S01]  /*6dc0*/  FFMA R13, R49, R0, R13 ;  /* 0x00000000310d7223 */ /* 0x000fe2000000000d */
[----:B------:R-:W-:Y:S01]  /*6dd0*/  LOP3.LUT R0, R63, 0xffff0000, RZ, 0xc0, !PT ;  /* 0xffff00003f007812 */ /* 0x000fe200078ec0ff */
[----:B------:R-:W-:Y:S01]  /*6de0*/  FFMA R14, R49, R3, R14 ;  /* 0x00000003310e7223 */ /* 0x000fe2000000000e */
[----:B------:R-:W-:Y:S01]  /*6df0*/  LOP3.LUT R3, R68, 0xffff0000, RZ, 0xc0, !PT ;  /* 0xffff000044037812 */ /* 0x000fe200078ec0ff */
[----:B------:R-:W-:Y:S01]  /*6e00*/  FMUL R23, R47, R23 ;  /* 0x000000172f177220 */ /* 0x000fe20000400000 */
[----:B------:R-:W-:Y:S01]  /*6e10*/  F2FP.BF16.F32.PACK_AB R55, R11, R6 ;  /* 0x000000060b37723e */ /* 0x000fe200000010ff */
[----:B------:R-:W-:Y:S01]  /*6e20*/  FFMA R19, R49, R0, R19 ;  /* 0x0000000031137223 */ /* 0x000fe20000000013 */
[----:B------:R-:W-:Y:S01]  /*6e30*/  SHF.L.U32 R0, R69, 0x10, RZ ;  /* 0x0000001045007819 */ /* 0x000fe200000006ff */
[----:B------:R-:W-:Y:S01]  /*6e40*/  FFMA R16, R49, R2, R16 ;  /* 0x0000000231107223 */ /* 0x000fe20000000010 */
[----:B------:R-:W-:Y:S01]  /*6e50*/  LOP3.LUT R2, R69, 0xffff0000, RZ, 0xc0, !PT ;  /* 0xffff000045027812 */ /* 0x000fe200078ec0ff */
[----:B------:R-:W-:Y:S01]  /*6e60*/  FFMA R17, R49, R3, R17 ;  /* 0x0000000331117223 */ /* 0x000fe20000000011 */
[----:B------:R-:W-:Y:S01]  /*6e70*/  SHF.L.U32 R3, R71, 0x10, RZ ;  /* 0x0000001047037819 */ /* 0x000fe200000006ff */
[----:B------:R-:W-:Y:S01]  /*6e80*/  FFMA R18, R49, R0, R18 ;  /* 0x0000000031127223 */ /* 0x000fe20000000012 */
[C---:B------:R-:W-:Y:S01]  /*6e90*/  SHF.L.U32 R0, R70.reuse, 0x10, RZ ;  /* 0x0000001046007819 */ /* 0x040fe200000006ff */
[----:B------:R1:W-:Y:S01]  /*6ea0*/  STS.128 [R67], R52 ;  /* 0x0000003443007388 */ /* 0x0003e20000000c00 */
[----:B------:R-:W-:Y:S01]  /*6eb0*/  F2FP.BF16.F32.PACK_AB R8, R9, R8 ;  /* 0x000000080908723e */ /* 0x000fe200000010ff */
[C---:B------:R-:W-:Y:S01]  /*6ec0*/  FFMA R23, R49.reuse, R2, R23 ;  /* 0x0000000231177223 */ /* 0x040fe20000000017 */
[----:B------:R-:W-:Y:S01]  /*6ed0*/  LOP3.LUT R2, R70, 0xffff0000, RZ, 0xc0, !PT ;  /* 0xffff000046027812 */ /* 0x000fe200078ec0ff */
[----:B------:R-:W-:Y:S01]  /*6ee0*/  FFMA R20, R49, R0, R20 ;  /* 0x0000000031147223 */ /* 0x000fe20000000014 */
[----:B------:R-:W-:Y:S01]  /*6ef0*/  LOP3.LUT R0, R71, 0xffff0000, RZ, 0xc0, !PT ;  /* 0xffff000047007812 */ /* 0x000fe200078ec0ff */
[----:B------:R-:W-:Y:S01]  /*6f00*/  FMUL R27, R47, R27 ;  /* 0x0000001b2f1b7220 */ /* 0x000fe20000400000 */
[----:B------:R-:W-:Y:S01]  /*6f10*/  F2FP.BF16.F32.PACK_AB R9, R15, R10 ;  /* 0x0000000a0f09723e */ /* 0x000fe200000010ff */
[C---:B------:R-:W-:Y:S01]  /*6f20*/  FFMA R21, R49.reuse, R2, R21 ;  /* 0x0000000231157223 */ /* 0x040fe20000000015 */
[C---:B------:R-:W-:Y:S01]  /*6f30*/  FFMA R22, R49.reuse, R3, R22 ;  /* 0x0000000331167223 */ /* 0x040fe20000000016 */
[----:B------:R-:W-:Y:S01]  /*6f40*/  FFMA R27, R49, R0, R27 ;  /* 0x00000000311b7223 */ /* 0x000fe2000000001b */
[C---:B------:R-:W-:Y:S01]  /*6f50*/  SHF.L.U32 R2, R76.reuse, 0x10, RZ ;  /* 0x000000104c027819 */ /* 0x040fe200000006ff */
[C---:B------:R-:W-:Y:S01]  /*6f60*/  FMUL R31, R47.reuse, R31 ;  /* 0x0000001f2f1f7220 */ /* 0x040fe20000400000 */
[----:B------:R-:W-:Y:S01]  /*6f70*/  LOP3.LUT R0, R76, 0xffff0000, RZ, 0xc0, !PT ;  /* 0xffff00004c007812 */ /* 0x000fe200078ec0ff */
[----:B------:R-:W-:Y:S01]  /*6f80*/  FMUL R35, R47, R35 ;  /* 0x000000232f237220 */ /* 0x000fe20000400000 */
[----:B------:R-:W-:Y:S01]  /*6f90*/  SHF.L.U32 R3, R77, 0x10, RZ ;  /* 0x000000104d037819 */ /* 0x000fe200000006ff */
[----:B------:R-:W-:Y:S01]  /*6fa0*/  FFMA R24, R49, R2, R24 ;  /* 0x0000000231187223 */ /* 0x000fe20000000018 */
[----:B------:R-:W-:Y:S01]  /*6fb0*/  F2FP.BF16.F32.PACK_AB R10, R13, R12 ;  /* 0x0000000c0d0a723e */ /* 0x000fe200000010ff */
[----:B------:R-:W-:Y:S01]  /*6fc0*/  FFMA R25, R49, R0, R25 ;  /* 0x0000000031197223 */ /* 0x000fe20000000019 */
[----:B------:R-:W-:Y:S01]  /*6fd0*/  F2FP.BF16.F32.PACK_AB R11, R19, R14 ;  /* 0x0000000e130b723e */ /* 0x000fe200000010ff */
[----:B------:R-:W-:Y:S01]  /*6fe0*/  FFMA R26, R49, R3, R26 ;  /* 0x00000003311a7223 */ /* 0x000fe2000000001a */
[----:B------:R-:W-:Y:S02]  /*6ff0*/  LOP3.LUT R0, R77, 0xffff0000, RZ, 0xc0, !PT ;  /* 0xffff00004d007812 */ /* 0x000fe400078ec0ff */
[C---:B------:R-:W-:Y:S01]  /*7000*/  SHF.L.U32 R2, R78.reuse, 0x10, RZ ;  /* 0x000000104e027819 */ /* 0x040fe200000006ff */
[----:B------:R1:W-:Y:S01]  /*7010*/  STS.128 [R66+0x10], R8 ;  /* 0x0000100842007388 */ /* 0x0003e20000000c00 */
[----:B------:R-:W-:Y:S01]  /*7020*/  LOP3.LUT R3, R78, 0xffff0000, RZ, 0xc0, !PT ;  /* 0xffff00004e037812 */ /* 0x000fe200078ec0ff */
[----:B------:R-:W-:Y:S01]  /*7030*/  FFMA R31, R49, R0, R31 ;  /* 0x00000000311f7223 */ /* 0x000fe2000000001f */
[----:B------:R-:W-:Y:S01]  /*7040*/  SHF.L.U32 R4, R79, 0x10, RZ ;  /* 0x000000104f047819 */ /* 0x000fe200000006ff */
[----:B------:R-:W-:Y:S01]  /*7050*/  FFMA R28, R49, R2, R28 ;  /* 0x00000002311c7223 */ /* 0x000fe2000000001c */
[----:B------:R-:W-:Y:S01]  /*7060*/  F2FP.BF16.F32.PACK_AB R16, R17, R16 ;  /* 0x000000101110723e */ /* 0x000fe200000010ff */
[----:B------:R-:W-:Y:S01]  /*7070*/  FFMA R29, R49, R3, R29 ;  /* 0x00000003311d7223 */ /* 0x000fe2000000001d */
[----:B------:R-:W-:Y:S01]  /*7080*/  LOP3.LUT R5, R79, 0xffff0000, RZ, 0xc0, !PT ;  /* 0xffff00004f057812 */ /* 0x000fe200078ec0ff */
[----:B------:R-:W-:Y:S01]  /*7090*/  FFMA R30, R49, R4, R30 ;  /* 0x00000004311e7223 */ /* 0x000fe2000000001e */
[----:B------:R-:W-:Y:S02]  /*70a0*/  F2FP.BF16.F32.PACK_AB R17, R23, R18 ;  /* 0x000000121711723e */ /* 0x000fe400000010ff */
[----:B------:R-:W-:Y:S01]  /*70b0*/  F2FP.BF16.F32.PACK_AB R18, R21, R20 ;  /* 0x000000141512723e */ /* 0x000fe200000010ff */
[----:B------:R-:W-:Y:S01]  /*70c0*/  FFMA R35, R49, R5, R35 ;  /* 0x0000000531237223 */ /* 0x000fe20000000023 */
[----:B------:R-:W-:Y:S02]  /*70d0*/  F2FP.BF16.F32.PACK_AB R19, R27, R22 ;  /* 0x000000161b13723e */ /* 0x000fe400000010ff */
[----:B------:R-:W-:Y:S02]  /*70e0*/  F2FP.BF16.F32.PACK_AB R24, R25, R24 ;  /* 0x000000181918723e */ /* 0x000fe400000010ff */
[----:B------:R-:W-:Y:S01]  /*70f0*/  F2FP.BF16.F32.PACK_AB R25, R31, R26 ;  /* 0x0000001a1f19723e */ /* 0x000fe200000010ff */
[----:B------:R1:W-:Y:S01]  /*7100*/  STS.128 [R65+0x20], R16 ;  /* 0x0000201041007388 */ /* 0x0003e20000000c00 */
[----:B------:R-:W-:Y:S02]  /*7110*/  F2FP.BF16.F32.PACK_AB R26, R29, R28 ;  /* 0x0000001c1d1a723e */ /* 0x000fe400000010ff */
[----:B------:R-:W-:Y:S05]  /*7120*/  F2FP.BF16.F32.PACK_AB R27, R35, R30 ;  /* 0x0000001e231b723e */ /* 0x000fea00000010ff */
[----:B------:R1:W-:Y:S01]  /*7130*/  STS.128 [R64+0x10], R24 ;  /* 0x0000101840007388 */ /* 0x0003e20000000c00 */
[----:B------:R-:W-:Y:S01]  /*7140*/  @!PT LDS RZ, [RZ] ;  /* 0x00000000fffff984 */ /* 0x000fe20000000800 */
[----:B------:R-:W-:Y:S01]  /*7150*/  @!PT LDS RZ, [RZ] ;  /* 0x00000000fffff984 */ /* 0x000fe20000000800 */
[----:B------:R-:W-:Y:S01]  /*7160*/  @!PT LDS RZ, [RZ] ;  /* 0x00000000fffff984 */ /* 0x000fe20000000800 */
[----:B------:R-:W-:Y:S01]  /*7170*/  @!PT LDS RZ, [RZ] ;  /* 0x00000000fffff984 */ /* 0x000fe20000000800 */
[----:B------:R2:W-:Y:S07]  /*7180*/  MEMBAR.ALL.CTA ;  /* 0x0000000000007992 */ /* 0x0005ee0000008000 */
[----:B--2---:R-:W2:Y:S02]  /*7190*/  FENCE.VIEW.ASYNC.S ;  /* 0x00000000000073c6 */ /* 0x004ea40000000000 */
[----:B--2---:R-:W-:Y:S06]  /*71a0*/  BAR.SYNC.DEFER_BLOCKING 0x1, 0x80 ;  /* 0x0042000000007b1d */ /* 0x004fec0000010000 */
[----:B------:R-:W-:Y:S05]  /*71b0*/  @P0 BRA `(.L_x_109) ;  /* 0x00000000001c0947 */ /* 0x000fea0003800000 */
[----:B------:R-:W-:Y:S01]  /*71c0*/  R2UR UR4, R72 ;  /* 0x00000000480472ca */ /* 0x000fe200000e0000 */
[----:B------:R-:W-:Y:S01]  /*71d0*/  UIADD3 UR6, UP0, UPT, UR54, 0xa80, URZ ;  /* 0x00000a8036067890 */ /* 0x000fe2000ff1e0ff */
[----:B------:R-:W-:Y:S03]  /*71e0*/  UMOV UR43, UR36 ;  /* 0x00000024002b7c82 */ /* 0x000fe60008000000 */
[----:B------:R-:W-:Y:S08]  /*71f0*/  UIADD3.X UR7, UPT, UPT, URZ, UR55, URZ, UP0, !UPT ;  /* 0x00000037ff077290 */ /* 0x000ff000087fe4ff */
[----:B------:R-:W-:Y:S09]  /*7200*/  UIADD3 UR40, UPT, UPT, UR49, 0x200, UR4 ;  /* 0x0000020031287890 */ /* 0x000ff2000fffe004 */
[----:B------:R2:W-:Y:S02]  /*7210*/  UTMASTG.3D [UR40], [UR6] ;  /* 0x00000028060073b5 */ /* 0x0005e40008010000 */
[----:B--2---:R0:W-:Y:S02]  /*7220*/  UTMACMDFLUSH ;  /* 0x00000000000079b7 */ /* 0x0041e40000000000 */
.L_x_109:
[----:B------:R-:W-:Y:S05]  /*7230*/  BSYNC.RECONVERGENT B0 ;  /* 0x0000000000007941 */ /* 0x000fea0003800200 */
.L_x_108:
[----:B------:R-:W-:Y:S01]  /*7240*/  UIADD3 UR40, UPT, UPT, UR56, 0x1, URZ ;  /* 0x0000000138287890 */ /* 0x000fe2000fffe0ff */
[----:B------:R-:W-:Y:S03]  /*7250*/  BSSY.RECONVERGENT B0, `(.L_x_110) ;  /* 0x0000005000007945 */ /* 0x000fe60003800200 */
[----:B------:R-:W-:Y:S04]  /*7260*/  UISETP.NE.AND UP0, UPT, UR40, 0x3, UPT ;  /* 0x000000032800788c */ /* 0x000fe8000bf05270 */
[----:B------:R-:W-:Y:S01]  /*7270*/  USEL UR43, UR40, URZ, UP0 ;  /* 0x000000ff282b7287 */ /* 0x000fe20008000000 */
[----:B------:R-:W-:Y:S11]  /*7280*/  @P0 BRA `(.L_x_111) ;  /* 0x0000000000040947 */ /* 0x000ff60003800000 */
[----:B------:R-:W-:Y:S04]  /*7290*/  DEPBAR.LE SB0, 0x1 ;  /* 0x000080400000791a */ /* 0x000fe80000000000 */
.L_x_111:
[----:B------:R-:W-:Y:S05]  /*72a0*/  BSYNC.RECONVERGENT B0 ;  /* 0x0000000000007941 */ /* 0x000fea0003800200 */
.L_x_110:
[----:B------:R-:W-:Y:S01]  /*72b0*/  BAR.SYNC.DEFER_BLOCKING 0x1, 0x80 ;  /* 0x0042000000007b1d */ /* 0x000fe20000010000 */
[----:B------:R-:W-:Y:S01]  /*72c0*/  ISETP.NE.AND P1, PT, R104, RZ, PT ;  /* 0x000000ff6800720c */ /* 0x000fe20003f25270 */
[----:B------:R-:W-:Y:S01]  /*72d0*/  UISETP.NE.AND UP0, UPT, UR51, URZ, UPT ;  /* 0x000000ff3300728c */ /* 0x000fe2000bf05270 */
[----:B------:R-:W-:Y:S11]  /*72e0*/  LEA R2, R74, UR49, 0x3 ;  /* 0x000000314a027c11 */ /* 0x000ff6000f8e18ff */
[----:B------:R-:W-:Y:S01]  /*72f0*/  @P1 SHF.L.U32 R3, R107, 0x1f, RZ ;  /* 0x0000001f6b031819 */ /* 0x000fe200000006ff */
[----:B------:R-:W-:Y:S06]  /*7300*/  BRA.U !UP0, `(.L_x_112) ;  /* 0x0000000108247547 */ /* 0x000fec000b800000 */
[----:B------:R-:W-:Y:S01]  /*7310*/  IMAD.U32 R4, RZ, RZ, UR50 ;  /* 0x00000032ff047e24 */ /* 0x000fe2000f8e00ff */
[----:B------:R-:W-:Y:S01]  /*7320*/  MOV R0, UR37 ;  /* 0x0000002500007c02 */ /* 0x000fe20008000f00 */
[----:B------:R-:W-:Y:S03]  /*7330*/  UIADD3 UR50, UPT, UPT, UR50, 0x1, URZ ;  /* 0x0000000132327890 */ /* 0x000fe6000fffe0ff */
[----:B------:R-:W-:Y:S01]  /*7340*/  @P1 LEA R4, R4, UR49, 0x3 ;  /* 0x0000003104041c11 */ /* 0x000fe2000f8e18ff */
[----:B------:R-:W-:Y:S04]  /*7350*/  UISETP.NE.AND UP0, UPT, UR50, 0x3, UPT ;  /* 0x000000033200788c */ /* 0x000fe8000bf05270 */
[----:B------:R-:W-:Y:S01]  /*7360*/  @P1 VIADD R4, R4, 0x88 ;  /* 0x0000008804041836 */ /* 0x000fe20000000000 */
[----:B------:R-:W-:Y:S04]  /*7370*/  USEL UR50, UR50, URZ, UP0 ;  /* 0x000000ff32327287 */ /* 0x000fe80008000000 */
[----:B------:R-:W-:Y:S04]  /*7380*/  @P1 PRMT R0, R0, 0x654, R4 ;  /* 0x0000065400001816 */ /* 0x000fe80000000004 */
[----:B------:R2:W-:Y:S04]  /*7390*/  @P1 SYNCS.ARRIVE.TRANS64.RED.A1T0 RZ, [R0+URZ], RZ ;  /* 0x000000ff00ff19a7 */ /* 0x0005e800081004ff */
.L_x_112:
[----:B------:R-:W4:Y:S01]  /*73a0*/  @P1 SYNCS.PHASECHK.TRANS64.TRYWAIT P0, [R2+URZ+0x70], R3 ;  /* 0x00007003020015a7 */ /* 0x000f2200080011ff */
[----:B------:R-:W-:Y:S01]  /*73b0*/  BSSY B1, `(.L_x_113) ;  /* 0x0000015000017945 */ /* 0x000fe20003800000 */
[----:B----4-:R-:W-:Y:S03]  /*73c0*/  @P1 SEL R75, RZ, 0x1, !P0 ;  /* 0x00000001ff4b1807 */ /* 0x010fe60004000000 */
[----:B------:R-:W-:Y:S05]  /*73d0*/  @!P1 BRA `(.L_x_114) ;  /* 0x0000000000489947 */ /* 0x000fea0003800000 */
[----:B------:R-:W-:Y:S01]  /*73e0*/  ISETP.NE.AND P1, PT, R108, RZ, PT ;  /* 0x000000ff6c00720c */ /* 0x000fe20003f25270 */
[----:B------:R-:W-:Y:S01]  /*73f0*/  BSSY B0, `(.L_x_115) ;  /* 0x000000a000007945 */ /* 0x000fe20003800000 */
[----:B------:R-:W-:Y:S11]  /*7400*/  ISETP.NE.AND P0, PT, R75, RZ, PT ;  /* 0x000000ff4b00720c */ /* 0x000ff60003f05270 */
[----:B------:R-:W-:Y:S04]  /*7410*/  @P1 IMAD R74, R74, 0x2000, R99 ;  /* 0x000020004a4a1824 */ /* 0x000fe800078e0263 */
[----:B------:R-:W-:Y:S01]  /*7420*/  @P1 IMAD.IADD R4, R106, 0x1, R74 ;  /* 0x000000016a041824 */ /* 0x000fe200078e024a */
[----:B------:R-:W-:Y:S03]  /*7430*/  @P1 IADD3 R3, PT, PT, R105, R74, RZ ;  /* 0x0000004a69031210 */ /* 0x000fe60007ffe0ff */
[----:B--2---:R-:W-:Y:S01]  /*7440*/  @P1 IMAD.IADD R0, R98, 0x1, R4 ;  /* 0x0000000162001824 */ /* 0x004fe200078e0204 */
[----:B------:R-:W-:Y:S06]  /*7450*/  @P0 BRA `(.L_x_116) ;  /* 0x00000000000c0947 */ /* 0x000fec0003800000 */
[----:B------:R-:W-:Y:S04]  /*7460*/  SHF.L.U32 R107, R107, 0x1f, RZ ;  /* 0x0000001f6b6b7819 */ /* 0x000fe800000006ff */
[----:B------:R-:W2:Y:S02]  /*7470*/  SYNCS.PHASECHK.TRANS64.TRYWAIT P0, [R2+URZ+0x70], R107 ;  /* 0x0000706b020075a7 */ /* 0x000ea400080011ff */
[----:B--2---:R-:W-:Y:S05]  /*7480*/  @!P0 BRA `(.L_x_117) ;  /* 0x0000001800448947 */ /* 0x004fea0003800000 */
.L_x_116:
[----:B------:R-:W-:Y:S05]  /*7490*/  BSYNC B0 ;  /* 0x0000000000007941 */ /* 0x000fea0003800000 */
.L_x_115:
[----:B------:R-:W-:Y:S11]  /*74a0*/  ISETP.NE.AND P0, PT, R108, RZ, PT ;  /* 0x000000ff6c00720c */ /* 0x000ff60003f05270 */
[----:B------:R-:W-:Y:S02]  /*74b0*/  @!UPT UIADD3 URZ, UPT, UPT, URZ, URZ, URZ ;  /* 0x000000fffffff290 */ /* 0x000fe4000fffe0ff */
[----:B------:R4:W1:Y:S04]  /*74c0*/  @P0 LDS.128 R56, [R74] ;  /* 0x000000004a380984 */ /* 0x0008680000000c00 */
[----:B------:R4:W1:Y:S04]  /*74d0*/  @P0 LDS.128 R68, [R3+0x20] ;  /* 0x0000200003440984 */ /* 0x0008680000000c00 */
[----:B------:R4:W1:Y:S04]  /*74e0*/  @P0 LDS.128 R60, [R4+0x10] ;  /* 0x00001000043c0984 */ /* 0x0008680000000c00 */
[----:B------:R4:W1:Y:S02]  /*74f0*/  @P0 LDS.128 R76, [R0+0x10] ;  /* 0x00001000004c0984 */ /* 0x0008640000000c00 */
.L_x_114:
[----:B------:R-:W-:Y:S05]  /*7500*/  BSYNC B1 ;  /* 0x0000000000017941 */ /* 0x000fea0003800000 */
.L_x_113:
[----:B--2-4-:R-:W-:Y:S05]  /*7510*/  VIADD R0, R48, 0x20 ;  /* 0x0000002030007836 */ /* 0x014fea0000000000 */
[----:B------:R-:W-:Y:S04]  /*7520*/  SHF.R.U32.HI R0, RZ, 0x15, R0 ;  /* 0x00000015ff007819 */ /* 0x000fe80000011600 */
[----:B------:R-:W-:Y:S11]  /*7530*/  LOP3.LUT P0, RZ, R0, 0x3, R92, 0x48, !PT ;  /* 0x0000000300ff7812 */ /* 0x000ff6000780485c */
[----:B------:R-:W-:Y:S02]  /*7540*/  @!UPT UIADD3 URZ, UPT, UPT, URZ, URZ, URZ ;  /* 0x000000fffffff290 */ /* 0x000fe4000fffe0ff */
[----:B------:R-:W-:Y:S05]  /*7550*/  @!P0 BRA `(.L_x_118) ;  /* 0x0000000000408947 */ /* 0x000fea0003800000 */
[----:B------:R-:W2:Y:S01]  /*7560*/  LDCU.64 UR8, c[0x4][0x70] ;  /* 0x01000e00ff0877ac */ /* 0x000ea20008000a00 */
[----:B------:R-:W-:Y:S01]  /*7570*/  MOV R3, 0x0 ;  /* 0x0000000000037802 */ /* 0x000fe20000000f00 */
[----:B------:R-:W-:Y:S02]  /*7580*/  HFMA2 R12, -RZ, RZ, 0, 5.9604644775390625e-08 ;  /* 0x00000001ff0c7431 */ /* 0x000fe400000001ff */
[----:B-1----:R-:W-:Y:S02]  /*7590*/  IMAD.MOV.U32 R8, RZ, RZ, 0x192 ;  /* 0x00000192ff087424 */ /* 0x002fe400078e00ff */
[----:B------:R-:W-:Y:S01]  /*75a0*/  IMAD.MOV.U32 R13, RZ, RZ, RZ ;  /* 0x000000ffff0d7224 */ /* 0x000fe200078e00ff */
[----:B------:R-:W1:Y:S01]  /*75b0*/  LDCU.64 UR6, c[0x4][0x78] ;  /* 0x01000f00ff0677ac */ /* 0x000e620008000a00 */
[----:B------:R-:W4:Y:S01]  /*75c0*/  LDC.64 R2, c[0x4][R3] ;  /* 0x0100000003027b82 */ /* 0x000f220000000a00 */
[----:B------:R-:W5:Y:S01]  /*75d0*/  LDCU.64 UR4, c[0x4][0x10] ;  /* 0x01000200ff0477ac */ /* 0x000f620008000a00 */
[----:B--2---:R-:W-:Y:S01]  /*75e0*/  MOV R5, UR9 ;  /* 0x0000000900057c02 */ /* 0x004fe20008000f00 */
[----:B------:R-:W-:Y:S01]  /*75f0*/  IMAD.U32 R4, RZ, RZ, UR8 ;  /* 0x00000008ff047e24 */ /* 0x000fe2000f8e00ff */
[----:B-1----:R-:W-:Y:S01]  /*7600*/  MOV R7, UR7 ;  /* 0x0000000700077c02 */ /* 0x002fe20008000f00 */
[----:B------:R-:W-:Y:S01]  /*7610*/  IMAD.U32 R6, RZ, RZ, UR6 ;  /* 0x00000006ff067e24 */ /* 0x000fe2000f8e00ff */
[----:B-----5:R-:W-:Y:S01]  /*7620*/  MOV R11, UR5 ;  /* 0x00000005000b7c02 */ /* 0x020fe20008000f00 */
[----:B------:R-:W-:Y:S02]  /*7630*/  IMAD.U32 R10, RZ, RZ, UR4 ;  /* 0x00000004ff0a7e24 */ /* 0x000fe4000f8e00ff */
[----:B------:R-:W-:Y:S07]  /*7640*/  LEPC R20, `(.L_x_118) ;  /* 0x000000001014794e */ /* 0x000fee0000000000 */
[----:B---34-:R-:W-:Y:S05]  /*7650*/  CALL.ABS.NOINC R2 ;  /* 0x0000000002007343 */ /* 0x018fea0003c00000 */
.L_x_118:
[----:B------:R-:W-:Y:S01]  /*7660*/  ISETP.NE.AND P0, PT, R100, RZ, PT ;  /* 0x000000ff6400720c */ /* 0x000fe20003f05270 */
[----:B------:R-:W-:Y:S05]  /*7670*/  WARPSYNC.ALL ;  /* 0x0000000000007948 */ /* 0x000fea0003800000 */
[----:B------:R-:W-:Y:S01]  /*7680*/  R2UR UR4, R48 ;  /* 0x00000000300472ca */ /* 0x000fe200000e0000 */
[----:B------:R-:W-:Y:S01]  /*7690*/  USHF.L.U32 UR8, UR43, 0xd, URZ ;  /* 0x0000000d2b087899 */ /* 0x000fe200080006ff */
[----:B------:R-:W-:Y:S01]  /*76a0*/  R2UR UR5, R73 ;  /* 0x00000000490572ca */ /* 0x000fe200000e0000 */
[----:B------:R-:W-:Y:S01]  /*76b0*/  BSSY.RECONVERGENT B0, `(.L_x_119) ;  /* 0x000008e000007945 */ /* 0x000fe20003800200 */
[C---:B-1----:R-:W-:Y:S02]  /*76c0*/  SHF.L.U32 R0, R56.reuse, 0x10, RZ ;  /* 0x0000001038007819 */ /* 0x042fe400000006ff */
[----:B------:R-:W-:Y:S02]  /*76d0*/  LOP3.LUT R2, R56, 0xffff0000, RZ, 0xc0, !PT ;  /* 0xffff000038027812 */ /* 0x000fe400078ec0ff */
[C---:B------:R-:W-:Y:S02]  /*76e0*/  SHF.L.U32 R3, R57.reuse, 0x10, RZ ;  /* 0x0000001039037819 */ /* 0x040fe400000006ff */
[----:B------:R-:W-:Y:S02]  /*76f0*/  LOP3.LUT R48, R57, 0xffff0000, RZ, 0xc0, !PT ;  /* 0xffff000039307812 */ /* 0x000fe400078ec0ff */
[C---:B------:R-:W-:Y:S01]  /*7700*/  SHF.L.U32 R50, R58.reuse, 0x10, RZ ;  /* 0x000000103a327819 */ /* 0x040fe200000006ff */
[----:B------:R-:W1:Y:S01]  /*7710*/  LDTM.x32 R4, tmem[UR4+0x20] ;  /* 0x00002004000479ee */ /* 0x000e6200082c0000 */
[----:B------:R-:W-:Y:S01]  /*7720*/  LOP3.LUT R51, R58, 0xffff0000, RZ, 0xc0, !PT ;  /* 0xffff00003a337812 */ /* 0x000fe200078ec0ff */
[----:B------:R-:W-:Y:S01]  /*7730*/  NOP ;  /* 0x0000000000007918 */ /* 0x000fe20000000000 */
[C---:B------:R-:W-:Y:S01]  /*7740*/  SHF.L.U32 R52, R59.reuse, 0x10, RZ ;  /* 0x000000103b347819 */ /* 0x040fe200000006ff */
[----:B------:R-:W-:Y:S01]  /*7750*/  UIADD3 UR5, UPT, UPT, UR5, 0xe0, URZ ;  /* 0x000000e005057890 */ /* 0x000fe2000fffe0ff */
[----:B------:R-:W-:Y:S02]  /*7760*/  LOP3.LUT R53, R59, 0xffff0000, RZ, 0xc0, !PT ;  /* 0xffff00003b357812 */ /* 0x000fe400078ec0ff */
[C---:B------:R-:W-:Y:S01]  /*7770*/  SHF.L.U32 R54, R60.reuse, 0x10, RZ ;  /* 0x000000103c367819 */ /* 0x040fe200000006ff */
[----:B------:R-:W-:Y:S01]  /*7780*/  UPRMT UR5, UR37, 0x654, UR5 ;  /* 0x0000065425057896 */ /* 0x000fe20008000005 */
[----:B------:R-:W-:Y:S02]  /*7790*/  LOP3.LUT R55, R60, 0xffff0000, RZ, 0xc0, !PT ;  /* 0xffff00003c377812 */ /* 0x000fe400078ec0ff */
[C---:B------:R-:W-:Y:S02]  /*77a0*/  SHF.L.U32 R56, R61.reuse, 0x10, RZ ;  /* 0x000000103d387819 */ /* 0x040fe400000006ff */
[----:B------:R-:W-:Y:S02]  /*77b0*/  LOP3.LUT R57, R61, 0xffff0000, RZ, 0xc0, !PT ;  /* 0xffff00003d397812 */ /* 0x000fe400078ec0ff */
[C---:B------:R-:W-:Y:S02]  /*77c0*/  SHF.L.U32 R58, R62.reuse, 0x10, RZ ;  /* 0x000000103e3a7819 */ /* 0x040fe400000006ff */
[----:B------:R-:W-:Y:S01]  /*77d0*/  LOP3.LUT R59, R62, 0xffff0000, RZ, 0xc0, !PT ;  /* 0xffff00003e3b7812 */ /* 0x000fe200078ec0ff */
[----:B-1----:R-:W-:Y:S01]  /*77e0*/  SYNCS.ARRIVE.TRANS64.RED.A1T0 RZ, [UR5], RZ ;  /* 0x000000ffffff79a7 */ /* 0x002fe20008100405 */
[C---:B------:R-:W-:Y:S02]  /*77f0*/  SHF.L.U32 R60, R63.reuse, 0x10, RZ ;  /* 0x000000103f3c7819 */ /* 0x040fe400000006ff */
[----:B------:R-:W-:Y:S02]  /*7800*/  LOP3.LUT R61, R63, 0xffff0000, RZ, 0xc0, !PT ;  /* 0xffff00003f3d7812 */ /* 0x000fe400078ec0ff */
[C---:B------:R-:W-:Y:S01]  /*7810*/  SHF.L.U32 R62, R68.reuse, 0x10, RZ ;  /* 0x00000010443e7819 */ /* 0x040fe200000006ff */
[C---:B------:R-:W-:Y:S01]  /*7820*/  FMUL R4, R47.reuse, R4 ;  /* 0x000000042f047220 */ /* 0x040fe20000400000 */
[----:B------:R-:W-:Y:S01]  /*7830*/  LOP3.LUT R63, R68, 0xffff0000, RZ, 0xc0, !PT ;  /* 0xffff0000443f7812 */ /* 0x000fe200078ec0ff */
[----:B------:R-:W-:Y:S01]  /*7840*/  FMUL R5, R47, R5 ;  /* 0x000000052f057220 */ /* 0x000fe20000400000 */
[----:B---3--:R-:W-:Y:S01]  /*7850*/  SHF.L.U32 R64, R69, 0x10, RZ ;  /* 0x0000001045407819 */ /* 0x008fe200000006ff */
[----:B------:R-:W-:Y:S01]  /*7860*/  FMUL R6, R47, R6 ;  /* 0x000000062f067220 */ /* 0x000fe20000400000 */
[----:B------:R-:W-:Y:S01]  /*7870*/  LOP3.LUT R65, R69, 0xffff0000, RZ, 0xc0, !PT ;  /* 0xffff000045417812 */ /* 0x000fe200078ec0ff */
[----:B------:R-:W-:Y:S01]  /*7880*/  FMUL R7, R47, R7 ;  /* 0x000000072f077220 */ /* 0x000fe20000400000 */
[----:B------:R-:W-:Y:S01]  /*7890*/  SHF.L.U32 R66, R70, 0x10, RZ ;  /* 0x0000001046427819 */ /* 0x000fe200000006ff */
[----:B------:R-:W-:Y:S01]  /*78a0*/  FFMA R4, R49, R0, R4 ;  /* 0x0000000031047223 */ /* 0x000fe20000000004 */
[C---:B------:R-:W-:Y:S01]  /*78b0*/  SHF.L.U32 R74, R78.reuse, 0x10, RZ ;  /* 0x000000104e4a7819 */ /* 0x040fe200000006ff */
[----:B------:R-:W-:Y:S01]  /*78c0*/  FMUL R8, R47, R8 ;  /* 0x000000082f087220 */ /* 0x000fe20000400000 */
[----:B------:R-:W-:Y:S01]  /*78d0*/  LOP3.LUT R75, R78, 0xffff0000, RZ, 0xc0, !PT ;  /* 0xffff00004e4b7812 */ /* 0x000fe200078ec0ff */
[C---:B------:R-:W-:Y:S01]  /*78e0*/  FFMA R5, R49.reuse, R2, R5 ;  /* 0x0000000231057223 */ /* 0x040fe20000000005 */
[----:B------:R-:W-:Y:S01]  /*78f0*/  LOP3.LUT R67, R70, 0xffff0000, RZ, 0xc0, !PT ;  /* 0xffff000046437812 */ /* 0x000fe200078ec0ff */
[C---:B------:R-:W-:Y:S01]  /*7900*/  FFMA R6, R49.reuse, R3, R6 ;  /* 0x0000000331067223 */ /* 0x040fe20000000006 */
[----:B------:R-:W-:Y:S01]  /*7910*/  FFMA R7, R49, R48, R7 ;  /* 0x0000003031077223 */ /* 0x000fe20000000007 */
[----:B------:R-:W-:Y:S01]  /*7920*/  IADD3 R78, PT, PT, R99, UR8, RZ ;  /* 0x00000008634e7c10 */ /* 0x000fe2000fffe0ff */
[----:B------:R-:W-:Y:S01]  /*7930*/  FFMA R8, R49, R50, R8 ;  /* 0x0000003231087223 */ /* 0x000fe20000000008 */
[----:B------:R-:W-:Y:S01]  /*7940*/  F2FP.BF16.F32.PACK_AB R4, R5, R4 ;  /* 0x000000040504723e */ /* 0x000fe200000010ff */
[----:B------:R-:W-:Y:S01]  /*7950*/  FMUL R9, R47, R9 ;  /* 0x000000092f097220 */ /* 0x000fe20000400000 */
[----:B------:R-:W-:Y:S01]  /*7960*/  F2FP.BF16.F32.PACK_AB R5, R7, R6 ;  /* 0x000000060705723e */ /* 0x000fe200000010ff */
[----:B------:R-:W-:Y:S01]  /*7970*/  FMUL R0, R47, R10 ;  /* 0x0000000a2f007220 */ /* 0x000fe20000400000 */
[-C--:B------:R-:W-:Y:S01]  /*7980*/  IADD3 R106, PT, PT, R106, R78.reuse, RZ ;  /* 0x0000004e6a6a7210 */ /* 0x080fe20007ffe0ff */
[----:B------:R-:W-:Y:S01]  /*7990*/  FFMA R9, R49, R51, R9 ;  /* 0x0000003331097223 */ /* 0x000fe20000000009 */
[----:B------:R-:W-:Y:S01]  /*79a0*/  IADD3 R105, PT, PT, R105, R78, RZ ;  /* 0x0000004e69697210 */ /* 0x000fe20007ffe0ff */
[----:B------:R-:W-:Y:S01]  /*79b0*/  FFMA R0, R49, R52, R0 ;  /* 0x0000003431007223 */ /* 0x000fe20000000000 */
[C---:B------:R-:W-:Y:S01]  /*79c0*/  FMUL R2, R47.reuse, R11 ;  /* 0x0000000b2f027220 */ /* 0x040fe20000400000 */
[----:B------:R-:W-:Y:S01]  /*79d0*/  FMUL R3, R47, R12 ;  /* 0x0000000c2f037220 */ /* 0x000fe20000400000 */
[----:B------:R-:W-:Y:S01]  /*79e0*/  F2FP.BF16.F32.PACK_AB R6, R9, R8 ;  /* 0x000000080906723e */ /* 0x000fe200000010ff */
[----:B------:R-:W-:Y:S01]  /*79f0*/  FMUL R10, R47, R13 ;  /* 0x0000000d2f0a7220 */ /* 0x000fe20000400000 */
[C---:B------:R-:W-:Y:S01]  /*7a00*/  FFMA R2, R49.reuse, R53, R2 ;  /* 0x0000003531027223 */ /* 0x040fe20000000002 */
[----:B------:R-:W-:Y:S01]  /*7a10*/  FFMA R3, R49, R54, R3 ;  /* 0x0000003631037223 */ /* 0x000fe20000000003 */
[----:B------:R-:W-:Y:S01]  /*7a20*/  FMUL R11, R47, R14 ;  /* 0x0000000e2f0b7220 */ /* 0x000fe20000400000 */
[----:B------:R-:W-:Y:S01]  /*7a30*/  FFMA R10, R49, R55, R10 ;  /* 0x00000037310a7223 */ /* 0x000fe2000000000a */
[C---:B------:R-:W-:Y:S01]  /*7a40*/  FMUL R15, R47.reuse, R15 ;  /* 0x0000000f2f0f7220 */ /* 0x040fe20000400000 */
[C---:B------:R-:W-:Y:S01]  /*7a50*/  FMUL R12, R47.reuse, R16 ;  /* 0x000000102f0c7220 */ /* 0x040fe20000400000 */
[----:B------:R-:W-:Y:S01]  /*7a60*/  FMUL R13, R47, R17 ;  /* 0x000000112f0d7220 */ /* 0x000fe20000400000 */
[----:B------:R-:W-:Y:S01]  /*7a70*/  FFMA R11, R49, R56, R11 ;  /* 0x00000038310b7223 */ /* 0x000fe2000000000b */
[----:B------:R-:W-:Y:S01]  /*7a80*/  FMUL R14, R47, R18 ;  /* 0x000000122f0e7220 */ /* 0x000fe20000400000 */
[----:B------:R-:W-:Y:S01]  /*7a90*/  FFMA R15, R49, R57, R15 ;  /* 0x00000039310f7223 */ /* 0x000fe2000000000f */
[----:B------:R-:W-:Y:S01]  /*7aa0*/  FMUL R19, R47, R19 ;  /* 0x000000132f137220 */ /* 0x000fe20000400000 */
[----:B------:R-:W-:Y:S01]  /*7ab0*/  F2FP.BF16.F32.PACK_AB R7, R2, R0 ;  /* 0x000000000207723e */ /* 0x000fe200000010ff */
[----:B------:R-:W-:Y:S01]  /*7ac0*/  FFMA R12, R49, R58, R12 ;  /* 0x0000003a310c7223 */ /* 0x000fe2000000000c */
[----:B------:R-:W-:Y:S01]  /*7ad0*/  FMUL R16, R47, R20 ;  /* 0x000000142f107220 */ /* 0x000fe20000400000 */
[----:B------:R-:W-:Y:S01]  /*7ae0*/  FFMA R13, R49, R59, R13 ;  /* 0x0000003b310d7223 */ /* 0x000fe2000000000d */
[----:B------:R-:W-:Y:S01]  /*7af0*/  FMUL R17, R47, R21 ;  /* 0x000000152f117220 */ /* 0x000fe20000400000 */
[----:B------:R1:W-:Y:S01]  /*7b00*/  STS.128 [R99+UR8], R4 ;  /* 0x0000000463007988 */ /* 0x0003e20008000c08 */
[----:B------:R-:W-:Y:S01]  /*7b10*/  SHF.L.U32 R68, R71, 0x10, RZ ;  /* 0x0000001047447819 */ /* 0x000fe200000006ff */
[----:B------:R-:W-:Y:S01]  /*7b20*/  FFMA R14, R49, R60, R14 ;  /* 0x0000003c310e7223 */ /* 0x000fe2000000000e */
[----:B------:R-:W-:Y:S01]  /*7b30*/  LOP3.LUT R69, R71, 0xffff0000, RZ, 0xc0, !PT ;  /* 0xffff000047457812 */ /* 0x000fe200078ec0ff */
[----:B------:R-:W-:Y:S01]  /*7b40*/  FMUL R18, R47, R22 ;  /* 0x000000162f127220 */ /* 0x000fe20000400000 */
[----:B------:R-:W-:Y:S01]  /*7b50*/  SHF.L.U32 R70, R76, 0x10, RZ ;  /* 0x000000104c467819 */ /* 0x000fe200000006ff */
[----:B------:R-:W-:Y:S01]  /*7b60*/  FFMA R19, R49, R61, R19 ;  /* 0x0000003d31137223 */ /* 0x000fe20000000013 */
[----:B------:R-:W-:Y:S01]  /*7b70*/  FMUL R23, R47, R23 ;  /* 0x000000172f177220 */ /* 0x000fe20000400000 */
[----:B------:R-:W-:Y:S01]  /*7b80*/  FFMA R16, R49, R62, R16 ;  /* 0x0000003e31107223 */ /* 0x000fe20000000010 */
[----:B------:R-:W-:Y:S01]  /*7b90*/  FMUL R20, R47, R24 ;  /* 0x000000182f147220 */ /* 0x000fe20000400000 */
[----:B------:R-:W-:Y:S01]  /*7ba0*/  FFMA R17, R49, R63, R17 ;  /* 0x0000003f31117223 */ /* 0x000fe20000000011 */
[----:B------:R-:W-:Y:S01]  /*7bb0*/  FMUL R21, R47, R25 ;  /* 0x000000192f157220 */ /* 0x000fe20000400000 */
[----:B------:R-:W-:Y:S01]  /*7bc0*/  FFMA R18, R49, R64, R18 ;  /* 0x0000004031127223 */ /* 0x000fe20000000012 */
[----:B------:R-:W-:Y:S01]  /*7bd0*/  FMUL R22, R47, R26 ;  /* 0x0000001a2f167220 */ /* 0x000fe20000400000 */
[----:B------:R-:W-:Y:S01]  /*7be0*/  F2FP.BF16.F32.PACK_AB R8, R10, R3 ;  /* 0x000000030a08723e */ /* 0x000fe200000010ff */
[----:B------:R-:W-:Y:S01]  /*7bf0*/  FFMA R23, R49, R65, R23 ;  /* 0x0000004131177223 */ /* 0x000fe20000000017 */
[----:B------:R-:W-:Y:S01]  /*7c00*/  F2FP.BF16.F32.PACK_AB R9, R15, R11 ;  /* 0x0000000b0f09723e */ /* 0x000fe200000010ff */
[----:B------:R-:W-:Y:S01]  /*7c10*/  FMUL R27, R47, R27 ;  /* 0x0000001b2f1b7220 */ /* 0x000fe20000400000 */
[----:B------:R-:W-:Y:S01]  /*7c20*/  F2FP.BF16.F32.PACK_AB R10, R13, R12 ;  /* 0x0000000c0d0a723e */ /* 0x000fe200000010ff */
[----:B------:R-:W-:Y:S01]  /*7c30*/  FFMA R20, R49, R66, R20 ;  /* 0x0000004231147223 */ /* 0x000fe20000000014 */
[----:B------:R-:W-:Y:S01]  /*7c40*/  F2FP.BF16.F32.PACK_AB R11, R19, R14 ;  /* 0x0000000e130b723e */ /* 0x000fe200000010ff */
[----:B------:R-:W-:Y:S01]  /*7c50*/  FMUL R24, R47, R28 ;  /* 0x0000001c2f187220 */ /* 0x000fe20000400000 */
[----:B------:R-:W-:Y:S01]  /*7c60*/  LOP3.LUT R71, R76, 0xffff0000, RZ, 0xc0, !PT ;  /* 0xffff00004c477812 */ /* 0x000fe200078ec0ff */
[----:B------:R-:W-:Y:S01]  /*7c70*/  FFMA R21, R49, R67, R21 ;  /* 0x0000004331157223 */ /* 0x000fe20000000015 */
[----:B------:R-:W-:Y:S01]  /*7c80*/  SHF.L.U32 R72, R77, 0x10, RZ ;  /* 0x000000104d487819 */ /* 0x000fe200000006ff */
[----:B------:R1:W-:Y:S01]  /*7c90*/  STS.128 [R106+0x10], R8 ;  /* 0x000010086a007388 */ /* 0x0003e20000000c00 */
[----:B------:R-:W-:Y:S01]  /*7ca0*/  FMUL R25, R47, R29 ;  /* 0x0000001d2f197220 */ /* 0x000fe20000400000 */
[----:B------:R-:W-:Y:S01]  /*7cb0*/  FFMA R22, R49, R68, R22 ;  /* 0x0000004431167223 */ /* 0x000fe20000000016 */
[----:B------:R-:W-:Y:S01]  /*7cc0*/  LOP3.LUT R73, R77, 0xffff0000, RZ, 0xc0, !PT ;  /* 0xffff00004d497812 */ /* 0x000fe200078ec0ff */
[----:B------:R-:W-:Y:S01]  /*7cd0*/  FMUL R26, R47, R30 ;  /* 0x0000001e2f1a7220 */ /* 0x000fe20000400000 */
[----:B------:R-:W-:Y:S01]  /*7ce0*/  FFMA R27, R49, R69, R27 ;  /* 0x00000045311b7223 */ /* 0x000fe2000000001b */
[----:B------:R-:W-:Y:S01]  /*7cf0*/  FMUL R31, R47, R31 ;  /* 0x0000001f2f1f7220 */ /* 0x000fe20000400000 */
[----:B------:R-:W-:Y:S01]  /*7d00*/  FFMA R24, R49, R70, R24 ;  /* 0x0000004631187223 */ /* 0x000fe20000000018 */
[----:B------:R-:W-:Y:S01]  /*7d10*/  FMUL R28, R47, R32 ;  /* 0x000000202f1c7220 */ /* 0x000fe20000400000 */
[----:B------:R-:W-:Y:S01]  /*7d20*/  FFMA R25, R49, R71, R25 ;  /* 0x0000004731197223 */ /* 0x000fe20000000019 */
[----:B------:R-:W-:Y:S01]  /*7d30*/  SHF.L.U32 R76, R79, 0x10, RZ ;  /* 0x000000104f4c7819 */ /* 0x000fe200000006ff */
[----:B------:R-:W-:Y:S01]  /*7d40*/  FMUL R29, R47, R33 ;  /* 0x000000212f1d7220 */ /* 0x000fe20000400000 */
[----:B------:R-:W-:Y:S01]  /*7d50*/  F2FP.BF16.F32.PACK_AB R16, R17, R16 ;  /* 0x000000101110723e */ /* 0x000fe200000010ff */
[----:B------:R-:W-:Y:S01]  /*7d60*/  FFMA R26, R49, R72, R26 ;  /* 0x00000048311a7223 */ /* 0x000fe2000000001a */
[----:B------:R-:W-:Y:S01]  /*7d70*/  LOP3.LUT R77, R79, 0xffff0000, RZ, 0xc0, !PT ;  /* 0xffff00004f4d7812 */ /* 0x000fe200078ec0ff */
[----:B------:R-:W-:Y:S01]  /*7d80*/  FMUL R30, R47, R34 ;  /* 0x000000222f1e7220 */ /* 0x000fe20000400000 */
[----:B------:R-:W-:Y:S01]  /*7d90*/  F2FP.BF16.F32.PACK_AB R17, R23, R18 ;  /* 0x000000121711723e */ /* 0x000fe200000010ff */
[----:B------:R-:W-:Y:S01]  /*7da0*/  FFMA R31, R49, R73, R31 ;  /* 0x00000049311f7223 */ /* 0x000fe2000000001f */
[----:B------:R-:W-:Y:S01]  /*7db0*/  FMUL R35, R47, R35 ;  /* 0x000000232f237220 */ /* 0x000fe20000400000 */
[----:B------:R-:W-:Y:S01]  /*7dc0*/  F2FP.BF16.F32.PACK_AB R18, R21, R20 ;  /* 0x000000141512723e */ /* 0x000fe200000010ff */
[----:B------:R-:W-:Y:S01]  /*7dd0*/  FFMA R28, R49, R74, R28 ;  /* 0x0000004a311c7223 */ /* 0x000fe2000000001c */
[----:B------:R-:W-:Y:S01]  /*7de0*/  F2FP.BF16.F32.PACK_AB R19, R27, R22 ;  /* 0x000000161b13723e */ /* 0x000fe200000010ff */
[C---:B------:R-:W-:Y:S01]  /*7df0*/  FFMA R29, R49.reuse, R75, R29 ;  /* 0x0000004b311d7223 */ /* 0x040fe2000000001d */
[C---:B------:R-:W-:Y:S01]  /*7e00*/  FFMA R30, R49.reuse, R76, R30 ;  /* 0x0000004c311e7223 */ /* 0x040fe2000000001e */
[----:B------:R-:W-:Y:S01]  /*7e10*/  FFMA R35, R49, R77, R35 ;  /* 0x0000004d31237223 */ /* 0x000fe20000000023 */
[----:B------:R-:W-:Y:S01]  /*7e20*/  F2FP.BF16.F32.PACK_AB R24, R25, R24 ;  /* 0x000000181918723e */ /* 0x000fe200000010ff */
[----:B------:R1:W-:Y:S01]  /*7e30*/  STS.128 [R105+0x20], R16 ;  /* 0x0000201069007388 */ /* 0x0003e20000000c00 */
[----:B------:R-:W-:Y:S02]  /*7e40*/  F2FP.BF16.F32.PACK_AB R25, R31, R26 ;  /* 0x0000001a1f19723e */ /* 0x000fe400000010ff */
[----:B------:R-:W-:Y:S02]  /*7e50*/  F2FP.BF16.F32.PACK_AB R26, R29, R28 ;  /* 0x0000001c1d1a723e */ /* 0x000fe400000010ff */
[----:B------:R-:W-:Y:S02]  /*7e60*/  F2FP.BF16.F32.PACK_AB R27, R35, R30 ;  /* 0x0000001e231b723e */ /* 0x000fe400000010ff */
[----:B------:R-:W-:Y:S05]  /*7e70*/  IADD3 R0, PT, PT, R98, R106, RZ ;  /* 0x0000006a62007210 */ /* 0x000fea0007ffe0ff */
        /* <DEDUP_REMOVED lines=9> */
[----:B------:R-:W-:Y:S02]  /*7f10*/  UIADD3 UR10, UP0, UPT, UR54, 0xa80, URZ ;  /* 0x00000a80360a7890 */ /* 0x000fe4000ff1e0ff */
[----:B------:R-:W-:Y:S02]  /*7f20*/  UIADD3 UR5, UPT, UPT, UR41, 0x20, URZ ;  /* 0x0000002029057890 */ /* 0x000fe4000fffe0ff */
[----:B------:R-:W-:Y:S02]  /*7f30*/  UIADD3 UR4, UPT, UPT, UR49, 0x200, UR8 ;  /* 0x0000020031047890 */ /* 0x000fe4000fffe008 */
[----:B------:R-:W-:Y:S01]  /*7f40*/  UIADD3.X UR11, UPT, UPT, URZ, UR55, URZ, UP0, !UPT ;  /* 0x00000037ff0b7290 */ /* 0x000fe200087fe4ff */
[----:B------:R-:W-:Y:S01]  /*7f50*/  UMOV UR6, UR42 ;  /* 0x0000002a00067c82 */ /* 0x000fe20008000000 */
[----:B------:R-:W-:Y:S07]  /*7f60*/  UMOV UR7, UR36 ;  /* 0x0000002400077c82 */ /* 0x000fee0008000000 */
[----:B------:R2:W-:Y:S02]  /*7f70*/  UTMASTG.3D [UR4], [UR10] ;  /* 0x000000040a0073b5 */ /* 0x0005e40008010000 */
[----:B--2---:R0:W-:Y:S02]  /*7f80*/  UTMACMDFLUSH ;  /* 0x00000000000079b7 */ /* 0x0041e40000000000 */
.L_x_120:
[----:B------:R-:W-:Y:S05]  /*7f90*/  BSYNC.RECONVERGENT B0 ;  /* 0x0000000000007941 */ /* 0x000fea0003800200 */
.L_x_119:
[----:B------:R-:W-:Y:S01]  /*7fa0*/  UIADD3 UR43, UPT, UPT, UR43, 0x1, URZ ;  /* 0x000000012b2b7890 */ /* 0x000fe2000fffe0ff */
[----:B------:R-:W-:Y:S03]  /*7fb0*/  BSSY.RECONVERGENT B0, `(.L_x_121) ;  /* 0x0000008000007945 */ /* 0x000fe60003800200 */
[----:B------:R-:W-:Y:S04]  /*7fc0*/  UISETP.NE.AND UP0, UPT, UR43, 0x3, UPT ;  /* 0x000000032b00788c */ /* 0x000fe8000bf05270 */
[----:B------:R-:W-:Y:S02]  /*7fd0*/  UISETP.EQ.XOR UP1, UPT, UR40, 0x3, !UP0 ;  /* 0x000000032800788c */ /* 0x000fe4000c722a70 */
[----:B------:R-:W-:Y:S02]  /*7fe0*/  USEL UR56, UR43, URZ, UP0 ;  /* 0x000000ff2b387287 */ /* 0x000fe40008000000 */
[----:B------:R-:W-:Y:S04]  /*7ff0*/  USEL UR4, URZ, 0x1, !UP1 ;  /* 0x00000001ff047887 */ /* 0x000fe8000c800000 */
[----:B------:R-:W-:Y:S01]  /*8000*/  ULOP3.LUT UR52, UR52, UR4, URZ, 0x3c, !UPT ;  /* 0x0000000434347292 */ /* 0x000fe2000f8e3cff */
[----:B------:R-:W-:Y:S11]  /*8010*/  @P0 BRA `(.L_x_122) ;  /* 0x0000000000040947 */ /* 0x000ff60003800000 */
[----:B------:R-:W-:Y:S04]  /*8020*/  DEPBAR.LE SB0, 0x1 ;  /* 0x000080400000791a */ /* 0x000fe80000000000 */
.L_x_122:
[----:B------:R-:W-:Y:S05]  /*8030*/  BSYNC.RECONVERGENT B0 ;  /* 0x0000000000007941 */ /* 0x000fea0003800200 */
.L_x_121:
[----:B------:R-:W-:Y:S01]  /*8040*/  BAR.SYNC.DEFER_BLOCKING 0x1, 0x80 ;  /* 0x0042000000007b1d */ /* 0x000fe20000010000 */
[----:B------:R-:W-:Y:S01]  /*8050*/  UISETP.NE.AND UP0, UPT, UR51, -0x2, UPT ;  /* 0xfffffffe3300788c */ /* 0x000fe2000bf05270 */
[----:B------:R-:W-:Y:S08]  /*8060*/  IADD3 R45, PT, PT, R45, 0x1, RZ ;  /* 0x000000012d2d7810 */ /* 0x000ff00007ffe0ff */
[----:B------:R-:W-:Y:S05]  /*8070*/  BRA.U !UP0, `(.L_x_123) ;  /* 0x0000000108287547 */ /* 0x000fea000b800000 */
[----:B------:R-:W-:Y:S01]  /*8080*/  ISETP.NE.AND P0, PT, R104, RZ, PT ;  /* 0x000000ff6800720c */ /* 0x000fe20003f05270 */
[----:B------:R-:W-:Y:S01]  /*8090*/  IMAD.U32 R2, RZ, RZ, UR50 ;  /* 0x00000032ff027e24 */ /* 0x000fe2000f8e00ff */
[----:B------:R-:W-:Y:S01]  /*80a0*/  UIADD3 UR50, UPT, UPT, UR50, 0x1, URZ ;  /* 0x0000000132327890 */ /* 0x000fe2000fffe0ff */
[----:B-1----:R-:W-:Y:S03]  /*80b0*/  IMAD.U32 R0, RZ, RZ, UR37 ;  /* 0x00000025ff007e24 */ /* 0x002fe6000f8e00ff */
[----:B------:R-:W-:Y:S04]  /*80c0*/  UISETP.NE.AND UP0, UPT, UR50, 0x3, UPT ;  /* 0x000000033200788c */ /* 0x000fe8000bf05270 */
[----:B------:R-:W-:Y:S03]  /*80d0*/  USEL UR50, UR50, URZ, UP0 ;  /* 0x000000ff32327287 */ /* 0x000fe60008000000 */
[----:B------:R-:W-:Y:S05]  /*80e0*/  @P0 LEA R2, R2, UR49, 0x3 ;  /* 0x0000003102020c11 */ /* 0x000fea000f8e18ff */
[----:B------:R-:W-:Y:S05]  /*80f0*/  @P0 VIADD R2, R2, 0x88 ;  /* 0x0000008802020836 */ /* 0x000fea0000000000 */
[----:B------:R-:W-:Y:S04]  /*8100*/  @P0 PRMT R0, R0, 0x654, R2 ;  /* 0x0000065400000816 */ /* 0x000fe80000000002 */
[----:B------:R2:W-:Y:S03]  /*8110*/  @P0 SYNCS.ARRIVE.TRANS64.RED.A1T0 RZ, [R0+URZ], RZ ;  /* 0x000000ff00ff09a7 */ /* 0x0005e600081004ff */
.L_x_123:
[----:B------:R-:W-:Y:S01]  /*8120*/  ISETP.NE.AND P2, PT, R101, RZ, PT ;  /* 0x000000ff6500720c */ /* 0x000fe20003f45270 */
[----:B-12---:R-:W-:Y:S01]  /*8130*/  IMAD.IADD R0, R44, 0x1, R87 ;  /* 0x000000012c007824 */ /* 0x006fe200078e0257 */
[----:B------:R-:W-:Y:S01]  /*8140*/  ISETP.NE.AND P0, PT, R103, 0x2, PT ;  /* 0x000000026700780c */ /* 0x000fe20003f05270 */
[----:B------:R-:W-:Y:S01]  /*8150*/  UIADD3 UR51, UPT, UPT, UR51, 0x2, URZ ;  /* 0x0000000233337890 */ /* 0x000fe2000fffe0ff */
[----:B------:R-:W-:Y:S01]  /*8160*/  ISETP.NE.AND P1, PT, R45, 0x2, PT ;  /* 0x000000022d00780c */ /* 0x000fe20003f25270 */
[----:B------:R-:W-:Y:S01]  /*8170*/  IMAD.IADD R24, R43, 0x1, R86 ;  /* 0x000000012b187824 */ /* 0x000fe200078e0256 */
[----:B------:R-:W-:Y:S02]  /*8180*/  R2UR UR20, R0 ;  /* 0x00000000001472ca */ /* 0x000fe400000e0000 */
[----:B------:R-:W-:Y:S02]  /*8190*/  SEL R2, RZ, 0x1, P0 ;  /* 0x00000001ff027807 */ /* 0x000fe40000000000 */
[----:B------:R-:W-:Y:S02]  /*81a0*/  SEL R0, RZ, 0x1, P1 ;  /* 0x00000001ff007807 */ /* 0x000fe40000800000 */
[----:B------:R-:W-:Y:S02]  /*81b0*/  LOP3.LUT R96, R96, R2, RZ, 0x3c, !PT ;  /* 0x0000000260607212 */ /* 0x000fe400078e3cff */
[----:B------:R-:W-:Y:S02]  /*81c0*/  @P2 R2UR UR36, R95 ;  /* 0x000000005f2422ca */ /* 0x000fe400000e0000 */
[----:B------:R-:W-:Y:S02]  /*81d0*/  LOP3.LUT R97, R97, R0, RZ, 0x3c, !PT ;  /* 0x0000000061617212 */ /* 0x000fe400078e3cff */
[----:B------:R-:W-:Y:S02]  /*81e0*/  SEL R103, R103, RZ, P0 ;  /* 0x000000ff67677207 */ /* 0x000fe40000000000 */
[----:B------:R-:W-:Y:S01]  /*81f0*/  SEL R45, R45, RZ, P1 ;  /* 0x000000ff2d2d7207 */ /* 0x000fe20000800000 */
[----:B------:R-:W-:Y:S08]  /*8200*/  @P2 BRA `(.L_x_124) ;  /* 0xffffffd800042947 */ /* 0x000ff0000383ffff */
[----:B------:R-:W-:-:S09]  /*8210*/  UISETP.NE.AND UP0, UPT, UR48, URZ, UPT ;  /* 0x000000ff3000728c */ /* 0x000fd2000bf05270 */
[----:B------:R-:W-:Y:S05]  /*8220*/  BRA.U !UP0, `(.L_x_125) ;  /* 0x0000000108487547 */ /* 0x000fea000b800000 */
[----:B------:R-:W1:Y:S02]  /*8230*/  LDCU.64 UR4, c[0x0][0xc90] ;  /* 0x00019200ff0477ac */ /* 0x000e640008000a00 */
[----:B-1----:R-:W-:-:S04]  /*8240*/  UISETP.NE.U32.AND UP0, UPT, UR4, URZ, UPT ;  /* 0x000000ff0400728c */ /* 0x002fc8000bf05070 */
[----:B------:R-:W-:-:S09]  /*8250*/  UISETP.NE.AND.EX UP0, UPT, UR5, URZ, UPT, UP0 ;  /* 0x000000ff0500728c */ /* 0x000fd2000bf05300 */
[----:B------:R-:W-:Y:S05]  /*8260*/  BRA.U UP0, `(.L_x_126) ;  /* 0x00000001000c7547 */ /* 0x000fea000b800000 */
[----:B------:R-:W-:-:S13]  /*8270*/  FSETP.NEU.AND P0, PT, R49, RZ, PT ;  /* 0x000000ff3100720b */ /* 0x000fda0003f0d000 */
[----:B------:R-:W-:Y:S05]  /*8280*/  @!P0 EXIT ;  /* 0x000000000000894d */ /* 0x000fea0003800000 */
[----:B------:R-:W-:Y:S05]  /*8290*/  BRA `(.L_x_125) ;  /* 0x00000000002c7947 */ /* 0x000fea0003800000 */
.L_x_126:
[----:B------:R-:W-:Y:S01]  /*82a0*/  ISETP.NE.AND P0, PT, R102, RZ, PT ;  /* 0x000000ff6600720c */ /* 0x000fe20003f05270 */
[----:B------:R-:W-:-:S12]  /*82b0*/  BSSY.RECONVERGENT B0, `(.L_x_125) ;  /* 0x0000009000007945 */ /* 0x000fd80003800200 */
[----:B------:R-:W-:Y:S05]  /*82c0*/  @P0 BRA `(.L_x_127) ;  /* 0x0000000000140947 */ /* 0x000fea0003800000 */
[----:B------:R-:W1:Y:S02]  /*82d0*/  LDCU.64 UR4, c[0x0][0xc88] ;  /* 0x00019100ff0477ac */ /* 0x000e640008000a00 */
[----:B-1----:R-:W-:-:S04]  /*82e0*/  ISETP.NE.U32.AND P0, PT, RZ, UR4, PT ;  /* 0x00000004ff007c0c */ /* 0x002fc8000bf05070 */
[----:B------:R-:W-:-:S13]  /*82f0*/  ISETP.NE.AND.EX P0, PT, RZ, UR5, PT, P0 ;  /* 0x00000005ff007c0c */ /* 0x000fda000bf05300 */
[----:B------:R-:W-:Y:S05]  /*8300*/  @!P0 EXIT ;  /* 0x000000000000894d */ /* 0x000fea0003800000 */
[----:B------:R-:W-:Y:S05]  /*8310*/  BRA `(.L_x_128) ;  /* 0x0000000000087947 */ /* 0x000fea0003800000 */
.L_x_127:
[----:B------:R-:W-:-:S13]  /*8320*/  FSETP.NEU.AND P0, PT, R49, RZ, PT ;  /* 0x000000ff3100720b */ /* 0x000fda0003f0d000 */
[----:B------:R-:W-:Y:S05]  /*8330*/  @!P0 EXIT ;  /* 0x000000000000894d */ /* 0x000fea0003800000 */
.L_x_128:
[----:B------:R-:W-:Y:S05]  /*8340*/  BSYNC.RECONVERGENT B0 ;  /* 0x0000000000007941 */ /* 0x000fea0003800200 */
.L_x_125:
[----:B------:R-:W-:Y:S01]  /*8350*/  ULEA UR4, UR50, UR49, 0x3 ;  /* 0x0000003132047291 */ /* 0x000fe2000f8e18ff */
[----:B------:R-:W-:-:S04]  /*8360*/  DEPBAR.LE SB0, 0x0 ;  /* 0x000080000000791a */ /* 0x000fc80000000000 */
[----:B------:R-:W-:-:S04]  /*8370*/  UIADD3 UR4, UPT, UPT, UR4, 0x88, URZ ;  /* 0x0000008804047890 */ /* 0x000fc8000fffe0ff */
[----:B------:R-:W-:-:S09]  /*8380*/  UPRMT UR4, UR37, 0x654, UR4 ;  /* 0x0000065425047896 */ /* 0x000fd20008000004 */
[----:B------:R-:W-:Y:S01]  /*8390*/  SYNCS.ARRIVE.TRANS64.RED.A1T0 RZ, [UR4], RZ ;  /* 0x000000ffffff79a7 */ /* 0x000fe20008100404 */
[----:B------:R-:W-:Y:S05]  /*83a0*/  EXIT ;  /* 0x000000000000794d */ /* 0x000fea0003800000 */
.L_x_24:
[----:B--2---:R2:W1:Y:S02]  /*83b0*/  SYNCS.PHASECHK.TRANS64.TRYWAIT P0, [R2+URZ+0x100], R3 ;  /* 0x00010003020075a7 */ /* 0x00446400080011ff */
[----:B-1----:R-:W-:Y:S05]  /*83c0*/  @!P0 NANOSLEEP.SYNCS 0x989680 ;  /* 0x009896800000895d */ /* 0x002fea0003900000 */
[----:B------:R-:W1:Y:S02]  /*83d0*/  @!P0 SYNCS.PHASECHK.TRANS64 P0, [R2+URZ+0x100], R3 ;  /* 0x00010003020085a7 */ /* 0x000e6400080010ff */
[----:B-1----:R-:W-:Y:S05]  /*83e0*/  @!P0 BRA `(.L_x_24) ;  /* 0xfffffffc00f08947 */ /* 0x002fea000383ffff */
[----:B------:R-:W-:Y:S05]  /*83f0*/  BRA `(.L_x_129) ;  /* 0xffffff9400407947 */ /* 0x000fea000383ffff */
.L_x_27:
[----:B------:R-:W-:-:S07]  /*8400*/  MOV R2, UR33 ;  /* 0x0000002100027c02 */ /* 0x000fce0008000f00 */
.L_x_130:
[----:B-1----:R1:W2:Y:S02]  /*8410*/  SYNCS.PHASECHK.TRANS64.TRYWAIT P0, [R2+URZ+0x38], R4 ;  /* 0x00003804020075a7 */ /* 0x0022a400080011ff */
[----:B--2---:R-:W-:Y:S05]  /*8420*/  @!P0 NANOSLEEP.SYNCS 0x989680 ;  /* 0x009896800000895d */ /* 0x004fea0003900000 */
[----:B------:R-:W2:Y:S02]  /*8430*/  @!P0 SYNCS.PHASECHK.TRANS64 P0, [R2+URZ+0x38], R4 ;  /* 0x00003804020085a7 */ /* 0x000ea400080010ff */
[----:B--2---:R-:W-:Y:S05]  /*8440*/  @!P0 BRA `(.L_x_130) ;  /* 0xfffffffc00f08947 */ /* 0x004fea000383ffff */
[----:B------:R-:W-:Y:S05]  /*8450*/  BRA `(.L_x_26) ;  /* 0xffffff94009c7947 */ /* 0x000fea000383ffff */
.L_x_36:
[----:B------:R-:W-:-:S07]  /*8460*/  MOV R2, UR33 ;  /* 0x0000002100027c02 */ /* 0x000fce0008000f00 */
.L_x_131:
[----:B-1----:R1:W2:Y:S02]  /*8470*/  SYNCS.PHASECHK.TRANS64.TRYWAIT P0, [R2+URZ+0x38], R4 ;  /* 0x00003804020075a7 */ /* 0x0022a400080011ff */
[----:B--2---:R-:W-:Y:S05]  /*8480*/  @!P0 NANOSLEEP.SYNCS 0x989680 ;  /* 0x009896800000895d */ /* 0x004fea0003900000 */
[----:B------:R-:W2:Y:S02]  /*8490*/  @!P0 SYNCS.PHASECHK.TRANS64 P0, [R2+URZ+0x38], R4 ;  /* 0x00003804020085a7 */ /* 0x000ea400080010ff */
[----:B--2---:R-:W-:Y:S05]  /*84a0*/  @!P0 BRA `(.L_x_131) ;  /* 0xfffffffc00f08947 */ /* 0x004fea000383ffff */
[----:B------:R-:W-:Y:S05]  /*84b0*/  BRA `(.L_x_35) ;  /* 0xffffff9800b07947 */ /* 0x000fea000383ffff */
.L_x_43:
[----:B-1----:R1:W2:Y:S02]  /*84c0*/  SYNCS.PHASECHK.TRANS64.TRYWAIT P0, [R2+URZ+0xb0], R3 ;  /* 0x0000b003020075a7 */ /* 0x0022a400080011ff */
[----:B--2---:R-:W-:Y:S05]  /*84d0*/  @!P0 NANOSLEEP.SYNCS 0x989680 ;  /* 0x009896800000895d */ /* 0x004fea0003900000 */
[----:B------:R-:W2:Y:S02]  /*84e0*/  @!P0 SYNCS.PHASECHK.TRANS64 P0, [R2+URZ+0xb0], R3 ;  /* 0x0000b003020085a7 */ /* 0x000ea400080010ff */
[----:B--2---:R-:W-:Y:S05]  /*84f0*/  @!P0 BRA `(.L_x_43) ;  /* 0xfffffffc00f08947 */ /* 0x004fea000383ffff */
[----:B------:R-:W-:Y:S05]  /*8500*/  BRA `(.L_x_132) ;  /* 0xffffff9c00a47947 */ /* 0x000fea000383ffff */
.L_x_47:
[----:B----4-:R-:W-:-:S07]  /*8510*/  MOV R0, UR4 ;  /* 0x0000000400007c02 */ /* 0x010fce0008000f00 */
.L_x_133:
[----:B-1----:R1:W2:Y:S02]  /*8520*/  SYNCS.PHASECHK.TRANS64.TRYWAIT P0, [R0+URZ], R2 ;  /* 0x00000002000075a7 */ /* 0x0022a400080011ff */
[----:B--2---:R-:W-:Y:S05]  /*8530*/  @!P0 NANOSLEEP.SYNCS 0x989680 ;  /* 0x009896800000895d */ /* 0x004fea0003900000 */
[----:B------:R-:W2:Y:S02]  /*8540*/  @!P0 SYNCS.PHASECHK.TRANS64 P0, [R0+URZ], R2 ;  /* 0x00000002000085a7 */ /* 0x000ea400080010ff */
[----:B--2---:R-:W-:Y:S05]  /*8550*/  @!P0 BRA `(.L_x_133) ;  /* 0xfffffffc00f08947 */ /* 0x004fea000383ffff */
[----:B------:R-:W-:Y:S05]  /*8560*/  BRA `(.L_x_134) ;  /* 0xffffffa400187947 */ /* 0x000fea000383ffff */
.L_x_48:
[----:B----4-:R-:W-:-:S07]  /*8570*/  MOV R0, UR4 ;  /* 0x0000000400007c02 */ /* 0x010fce0008000f00 */
.L_x_135:
[----:B-1----:R1:W2:Y:S02]  /*8580*/  SYNCS.PHASECHK.TRANS64.TRYWAIT P0, [R0+URZ], R3 ;  /* 0x00000003000075a7 */ /* 0x0022a400080011ff */
[----:B--2---:R-:W-:Y:S05]  /*8590*/  @!P0 NANOSLEEP.SYNCS 0x989680 ;  /* 0x009896800000895d */ /* 0x004fea0003900000 */
[----:B------:R-:W2:Y:S02]  /*85a0*/  @!P0 SYNCS.PHASECHK.TRANS64 P0, [R0+URZ], R3 ;  /* 0x00000003000085a7 */ /* 0x000ea400080010ff */
[----:B--2---:R-:W-:Y:S05]  /*85b0*/  @!P0 BRA `(.L_x_135) ;  /* 0xfffffffc00f08947 */ /* 0x004fea000383ffff */
[----:B------:R-:W-:Y:S05]  /*85c0*/  BRA `(.L_x_136) ;  /* 0xffffffa400247947 */ /* 0x000fea000383ffff */
.L_x_49:
[----:B----4-:R-:W-:-:S07]  /*85d0*/  MOV R0, UR4 ;  /* 0x0000000400007c02 */ /* 0x010fce0008000f00 */
.L_x_137:
[----:B-1----:R1:W2:Y:S02]  /*85e0*/  SYNCS.PHASECHK.TRANS64.TRYWAIT P0, [R0+URZ], R3 ;  /* 0x00000003000075a7 */ /* 0x0022a400080011ff */
[----:B--2---:R-:W-:Y:S05]  /*85f0*/  @!P0 NANOSLEEP.SYNCS 0x989680 ;  /* 0x009896800000895d */ /* 0x004fea0003900000 */
[----:B------:R-:W2:Y:S02]  /*8600*/  @!P0 SYNCS.PHASECHK.TRANS64 P0, [R0+URZ], R3 ;  /* 0x00000003000085a7 */ /* 0x000ea400080010ff */
[----:B--2---:R-:W-:Y:S05]  /*8610*/  @!P0 BRA `(.L_x_137) ;  /* 0xfffffffc00f08947 */ /* 0x004fea000383ffff */
[----:B------:R-:W-:Y:S05]  /*8620*/  BRA `(.L_x_138) ;  /* 0xffffffa400307947 */ /* 0x000fea000383ffff */
.L_x_50:
[----:B----4-:R-:W-:-:S07]  /*8630*/  MOV R0, UR4 ;  /* 0x0000000400007c02 */ /* 0x010fce0008000f00 */
.L_x_139:
[----:B-1----:R1:W2:Y:S02]  /*8640*/  SYNCS.PHASECHK.TRANS64.TRYWAIT P0, [R0+URZ], R3 ;  /* 0x00000003000075a7 */ /* 0x0022a400080011ff */
[----:B--2---:R-:W-:Y:S05]  /*8650*/  @!P0 NANOSLEEP.SYNCS 0x989680 ;  /* 0x009896800000895d */ /* 0x004fea0003900000 */
[----:B------:R-:W2:Y:S02]  /*8660*/  @!P0 SYNCS.PHASECHK.TRANS64 P0, [R0+URZ], R3 ;  /* 0x00000003000085a7 */ /* 0x000ea400080010ff */
[----:B--2---:R-:W-:Y:S05]  /*8670*/  @!P0 BRA `(.L_x_139) ;  /* 0xfffffffc00f08947 */ /* 0x004fea000383ffff */
[----:B------:R-:W-:Y:S05]  /*8680*/  BRA `(.L_x_140) ;  /* 0xffffffa4003c7947 */ /* 0x000fea000383ffff */
.L_x_51:
[----:B----4-:R-:W-:-:S07]  /*8690*/  MOV R0, UR4 ;  /* 0x0000000400007c02 */ /* 0x010fce0008000f00 */
.L_x_141:
[----:B-1----:R1:W2:Y:S02]  /*86a0*/  SYNCS.PHASECHK.TRANS64.TRYWAIT P0, [R0+URZ], R3 ;  /* 0x00000003000075a7 */ /* 0x0022a400080011ff */
[----:B--2---:R-:W-:Y:S05]  /*86b0*/  @!P0 NANOSLEEP.SYNCS 0x989680 ;  /* 0x009896800000895d */ /* 0x004fea0003900000 */
[----:B------:R-:W2:Y:S02]  /*86c0*/  @!P0 SYNCS.PHASECHK.TRANS64 P0, [R0+URZ], R3 ;  /* 0x00000003000085a7 */ /* 0x000ea400080010ff */
[----:B--2---:R-:W-:Y:S05]  /*86d0*/  @!P0 BRA `(.L_x_141) ;  /* 0xfffffffc00f08947 */ /* 0x004fea000383ffff */
[----:B------:R-:W-:Y:S05]  /*86e0*/  BRA `(.L_x_142) ;  /* 0xffffffa400487947 */ /* 0x000fea000383ffff */
.L_x_52:
[----:B----4-:R-:W-:-:S07]  /*86f0*/  MOV R0, UR4 ;  /* 0x0000000400007c02 */ /* 0x010fce0008000f00 */
.L_x_143:
[----:B-1----:R1:W2:Y:S02]  /*8700*/  SYNCS.PHASECHK.TRANS64.TRYWAIT P0, [R0+URZ], R3 ;  /* 0x00000003000075a7 */ /* 0x0022a400080011ff */
[----:B--2---:R-:W-:Y:S05]  /*8710*/  @!P0 NANOSLEEP.SYNCS 0x989680 ;  /* 0x009896800000895d */ /* 0x004fea0003900000 */
[----:B------:R-:W2:Y:S02]  /*8720*/  @!P0 SYNCS.PHASECHK.TRANS64 P0, [R0+URZ], R3 ;  /* 0x00000003000085a7 */ /* 0x000ea400080010ff */
[----:B--2---:R-:W-:Y:S05]  /*8730*/  @!P0 BRA `(.L_x_143) ;  /* 0xfffffffc00f08947 */ /* 0x004fea000383ffff */
[----:B------:R-:W-:Y:S05]  /*8740*/  BRA `(.L_x_144) ;  /* 0xffffffa400547947 */ /* 0x000fea000383ffff */
.L_x_55:
[----:B-1----:R1:W2:Y:S02]  /*8750*/  SYNCS.PHASECHK.TRANS64.TRYWAIT P0, [R0+URZ+0xf0], R4 ;  /* 0x0000f004000075a7 */ /* 0x0022a400080011ff */
[----:B--2---:R-:W-:Y:S05]  /*8760*/  @!P0 NANOSLEEP.SYNCS 0x989680 ;  /* 0x009896800000895d */ /* 0x004fea0003900000 */
[----:B------:R-:W2:Y:S02]  /*8770*/  @!P0 SYNCS.PHASECHK.TRANS64 P0, [R0+URZ+0xf0], R4 ;  /* 0x0000f004000085a7 */ /* 0x000ea400080010ff */
[----:B--2---:R-:W-:Y:S05]  /*8780*/  @!P0 BRA `(.L_x_55) ;  /* 0xfffffffc00f08947 */ /* 0x004fea000383ffff */
[----:B------:R-:W-:Y:S05]  /*8790*/  BRA `(.L_x_145) ;  /* 0xffffffa400b47947 */ /* 0x000fea000383ffff */
.L_x_56:
[----:B------:R-:W-:-:S07]  /*87a0*/  MOV R0, UR5 ;  /* 0x0000000500007c02 */ /* 0x000fce0008000f00 */
.L_x_146:
[----:B-1----:R1:W2:Y:S02]  /*87b0*/  SYNCS.PHASECHK.TRANS64.TRYWAIT P0, [R0+URZ+0xc0], R5 ;  /* 0x0000c005000075a7 */ /* 0x0022a400080011ff */
[----:B--2---:R-:W-:Y:S05]  /*87c0*/  @!P0 NANOSLEEP.SYNCS 0x989680 ;  /* 0x009896800000895d */ /* 0x004fea0003900000 */
[----:B------:R-:W2:Y:S02]  /*87d0*/  @!P0 SYNCS.PHASECHK.TRANS64 P0, [R0+URZ+0xc0], R5 ;  /* 0x0000c005000085a7 */ /* 0x000ea400080010ff */
[----:B--2---:R-:W-:Y:S05]  /*87e0*/  @!P0 BRA `(.L_x_146) ;  /* 0xfffffffc00f08947 */ /* 0x004fea000383ffff */
[----:B------:R-:W-:Y:S05]  /*87f0*/  BRA `(.L_x_147) ;  /* 0xffffffa400c47947 */ /* 0x000fea000383ffff */
.L_x_57:
[----:B-1----:R1:W2:Y:S02]  /*8800*/  SYNCS.PHASECHK.TRANS64.TRYWAIT P1, [R0+URZ+0xb0], R4 ;  /* 0x0000b004000075a7 */ /* 0x0022a400080211ff */
[----:B--2---:R-:W-:Y:S05]  /*8810*/  @!P1 NANOSLEEP.SYNCS 0x989680 ;  /* 0x009896800000995d */ /* 0x004fea0003900000 */
[----:B------:R-:W2:Y:S02]  /*8820*/  @!P1 SYNCS.PHASECHK.TRANS64 P1, [R0+URZ+0xb0], R4 ;  /* 0x0000b004000095a7 */ /* 0x000ea400080210ff */
[----:B--2---:R-:W-:Y:S05]  /*8830*/  @!P1 BRA `(.L_x_57) ;  /* 0xfffffffc00f09947 */ /* 0x004fea000383ffff */
[----:B------:R-:W-:Y:S05]  /*8840*/  BRA `(.L_x_148) ;  /* 0xffffffa400f47947 */ /* 0x000fea000383ffff */
.L_x_60:
[----:B------:R-:W-:-:S07]  /*8850*/  MOV R0, UR5 ;  /* 0x0000000500007c02 */ /* 0x000fce0008000f00 */
.L_x_149:
[----:B-1----:R1:W2:Y:S02]  /*8860*/  SYNCS.PHASECHK.TRANS64.TRYWAIT P0, [R0+URZ+0xc0], R2 ;  /* 0x0000c002000075a7 */ /* 0x0022a400080011ff */
[----:B--2---:R-:W-:Y:S05]  /*8870*/  @!P0 NANOSLEEP.SYNCS 0x989680 ;  /* 0x009896800000895d */ /* 0x004fea0003900000 */
[----:B------:R-:W2:Y:S02]  /*8880*/  @!P0 SYNCS.PHASECHK.TRANS64 P0, [R0+URZ+0xc0], R2 ;  /* 0x0000c002000085a7 */ /* 0x000ea400080010ff */
[----:B--2---:R-:W-:Y:S05]  /*8890*/  @!P0 BRA `(.L_x_149) ;  /* 0xfffffffc00f08947 */ /* 0x004fea000383ffff */
[----:B------:R-:W-:Y:S05]  /*88a0*/  BRA `(.L_x_59) ;  /* 0xffffffa800487947 */ /* 0x000fea000383ffff */
.L_x_67:
[----:B--2---:R2:W4:Y:S02]  /*88b0*/  SYNCS.PHASECHK.TRANS64.TRYWAIT P0, [R2+URZ+0xb0], R3 ;  /* 0x0000b003020075a7 */ /* 0x00452400080011ff */
[----:B----4-:R-:W-:Y:S05]  /*88c0*/  @!P0 NANOSLEEP.SYNCS 0x989680 ;  /* 0x009896800000895d */ /* 0x010fea0003900000 */
[----:B------:R-:W4:Y:S02]  /*88d0*/  @!P0 SYNCS.PHASECHK.TRANS64 P0, [R2+URZ+0xb0], R3 ;  /* 0x0000b003020085a7 */ /* 0x000f2400080010ff */
[----:B----4-:R-:W-:Y:S05]  /*88e0*/  @!P0 BRA `(.L_x_67) ;  /* 0xfffffffc00f08947 */ /* 0x010fea000383ffff */
[----:B------:R-:W-:Y:S05]  /*88f0*/  BRA `(.L_x_150) ;  /* 0xffffffb000047947 */ /* 0x000fea000383ffff */
.L_x_70:
[----:B------:R-:W-:-:S07]  /*8900*/  MOV R3, UR16 ;  /* 0x0000001000037c02 */ /* 0x000fce0008000f00 */
.L_x_151:
[----:B--2---:R2:W3:Y:S02]  /*8910*/  SYNCS.PHASECHK.TRANS64.TRYWAIT P0, [R3+URZ+0xe0], R2 ;  /* 0x0000e002030075a7 */ /* 0x0044e400080011ff */
[----:B---3--:R-:W-:Y:S05]  /*8920*/  @!P0 NANOSLEEP.SYNCS 0x989680 ;  /* 0x009896800000895d */ /* 0x008fea0003900000 */
[----:B------:R-:W3:Y:S02]  /*8930*/  @!P0 SYNCS.PHASECHK.TRANS64 P0, [R3+URZ+0xe0], R2 ;  /* 0x0000e002030085a7 */ /* 0x000ee400080010ff */
[----:B---3--:R-:W-:Y:S05]  /*8940*/  @!P0 BRA `(.L_x_151) ;  /* 0xfffffffc00f08947 */ /* 0x008fea000383ffff */
[----:B------:R-:W-:Y:S05]  /*8950*/  BRA `(.L_x_152) ;  /* 0xffffffb400687947 */ /* 0x000fea000383ffff */
.L_x_73:
[----:B------:R-:W-:Y:S07]  /*8960*/  MOV R2, UR15 ;  /* 0x0000000f00027c02 */ /* 0x000fee0008000f00 */
.L_x_153:
[----:B--2---:R2:W3:Y:S02]  /*8970*/  SYNCS.PHASECHK.TRANS64.TRYWAIT P0, [R2+URZ], R3 ;  /* 0x00000003020075a7 */ /* 0x0044e400080011ff */
[----:B---3--:R-:W-:Y:S05]  /*8980*/  @!P0 NANOSLEEP.SYNCS 0x989680 ;  /* 0x009896800000895d */ /* 0x008fea0003900000 */
[----:B------:R-:W3:Y:S02]  /*8990*/  @!P0 SYNCS.PHASECHK.TRANS64 P0, [R2+URZ], R3 ;  /* 0x00000003020085a7 */ /* 0x000ee400080010ff */
[----:B---3--:R-:W-:Y:S05]  /*89a0*/  @!P0 BRA `(.L_x_153) ;  /* 0xfffffffc00f08947 */ /* 0x008fea000383ffff */
[----:B------:R-:W-:Y:S05]  /*89b0*/  BRA `(.L_x_72) ;  /* 0xffffffb400e07947 */ /* 0x000fea000383ffff */
.L_x_76:
[----:B------:R-:W-:-:S07]  /*89c0*/  MOV R0, UR5 ;  /* 0x0000000500007c02 */ /* 0x000fce0008000f00 */
.L_x_154:
[----:B-1----:R1:W3:Y:S02]  /*89d0*/  SYNCS.PHASECHK.TRANS64.TRYWAIT P0, [R0+URZ], R2 ;  /* 0x00000002000075a7 */ /* 0x0022e400080011ff */
[----:B---3--:R-:W-:Y:S05]  /*89e0*/  @!P0 NANOSLEEP.SYNCS 0x989680 ;  /* 0x009896800000895d */ /* 0x008fea0003900000 */
[----:B------:R-:W3:Y:S02]  /*89f0*/  @!P0 SYNCS.PHASECHK.TRANS64 P0, [R0+URZ], R2 ;  /* 0x00000002000085a7 */ /* 0x000ee400080010ff */
[----:B---3--:R-:W-:Y:S05]  /*8a00*/  @!P0 BRA `(.L_x_154) ;  /* 0xfffffffc00f08947 */ /* 0x008fea000383ffff */
[----:B------:R-:W-:Y:S05]  /*8a10*/  BRA `(.L_x_155) ;  /* 0xffffffb800f47947 */ /* 0x000fea000383ffff */
.L_x_77:
[----:B------:R-:W-:-:S07]  /*8a20*/  MOV R0, UR6 ;  /* 0x0000000600007c02 */ /* 0x000fce0008000f00 */
.L_x_156:
[----:B-1----:R1:W3:Y:S02]  /*8a30*/  SYNCS.PHASECHK.TRANS64.TRYWAIT P0, [R0+URZ], R2 ;  /* 0x00000002000075a7 */ /* 0x0022e400080011ff */
[----:B---3--:R-:W-:Y:S05]  /*8a40*/  @!P0 NANOSLEEP.SYNCS 0x989680 ;  /* 0x009896800000895d */ /* 0x008fea0003900000 */
[----:B------:R-:W3:Y:S02]  /*8a50*/  @!P0 SYNCS.PHASECHK.TRANS64 P0, [R0+URZ], R2 ;  /* 0x00000002000085a7 */ /* 0x000ee400080010ff */
[----:B---3--:R-:W-:Y:S05]  /*8a60*/  @!P0 BRA `(.L_x_156) ;  /* 0xfffffffc00f08947 */ /* 0x008fea000383ffff */
[----:B------:R-:W-:Y:S05]  /*8a70*/  BRA `(.L_x_157) ;  /* 0xffffffbc00007947 */ /* 0x000fea000383ffff */
.L_x_82:
[----:B--2---:R2:W4:Y:S02]  /*8a80*/  SYNCS.PHASECHK.TRANS64.TRYWAIT P0, [R0+URZ+0xb0], R2 ;  /* 0x0000b002000075a7 */ /* 0x00452400080011ff */
[----:B----4-:R-:W-:Y:S05]  /*8a90*/  @!P0 NANOSLEEP.SYNCS 0x989680 ;  /* 0x009896800000895d */ /* 0x010fea0003900000 */
[----:B------:R-:W4:Y:S02]  /*8aa0*/  @!P0 SYNCS.PHASECHK.TRANS64 P0, [R0+URZ+0xb0], R2 ;  /* 0x0000b002000085a7 */ /* 0x000f2400080010ff */
[----:B----4-:R-:W-:Y:S05]  /*8ab0*/  @!P0 BRA `(.L_x_82) ;  /* 0xfffffffc00f08947 */ /* 0x010fea000383ffff */
[----:B------:R-:W-:Y:S05]  /*8ac0*/  BRA `(.L_x_158) ;  /* 0xffffffbc00e87947 */ /* 0x000fea000383ffff */
.L_x_85:
[----:B------:R-:W-:Y:S07]  /*8ad0*/  MOV R0, UR4 ;  /* 0x0000000400007c02 */ /* 0x000fee0008000f00 */
.L_x_159:
[----:B--2---:R2:W3:Y:S02]  /*8ae0*/  SYNCS.PHASECHK.TRANS64.TRYWAIT P0, [R0+URZ+0xa8], R2 ;  /* 0x0000a802000075a7 */ /* 0x0044e400080011ff */
[----:B---3--:R-:W-:Y:S05]  /*8af0*/  @!P0 NANOSLEEP.SYNCS 0x989680 ;  /* 0x009896800000895d */ /* 0x008fea0003900000 */
[----:B------:R-:W3:Y:S02]  /*8b00*/  @!P0 SYNCS.PHASECHK.TRANS64 P0, [R0+URZ+0xa8], R2 ;  /* 0x0000a802000085a7 */ /* 0x000ee400080010ff */
[----:B---3--:R-:W-:Y:S05]  /*8b10*/  @!P0 BRA `(.L_x_159) ;  /* 0xfffffffc00f08947 */ /* 0x008fea000383ffff */
[----:B------:R-:W-:Y:S05]  /*8b20*/  BRA `(.L_x_84) ;  /* 0xffffffc000c87947 */ /* 0x000fea000383ffff */
.L_x_88:
[----:B------:R-:W-:Y:S07]  /*8b30*/  MOV R0, UR7 ;  /* 0x0000000700007c02 */ /* 0x000fee0008000f00 */
.L_x_160:
[----:B-1----:R1:W2:Y:S02]  /*8b40*/  SYNCS.PHASECHK.TRANS64.TRYWAIT P0, [R0+URZ+0x88], R9 ;  /* 0x00008809000075a7 */ /* 0x0022a400080011ff */
[----:B--2---:R-:W-:Y:S05]  /*8b50*/  @!P0 NANOSLEEP.SYNCS 0x989680 ;  /* 0x009896800000895d */ /* 0x004fea0003900000 */
[----:B------:R-:W2:Y:S02]  /*8b60*/  @!P0 SYNCS.PHASECHK.TRANS64 P0, [R0+URZ+0x88], R9 ;  /* 0x00008809000085a7 */ /* 0x000ea400080010ff */
[----:B--2---:R-:W-:Y:S05]  /*8b70*/  @!P0 BRA `(.L_x_160) ;  /* 0xfffffffc00f08947 */ /* 0x004fea000383ffff */
[----:B------:R-:W-:Y:S05]  /*8b80*/  BRA `(.L_x_161) ;  /* 0xffffffc400407947 */ /* 0x000fea000383ffff */
.L_x_89:
[----:B------:R-:W-:Y:S07]  /*8b90*/  MOV R0, UR5 ;  /* 0x0000000500007c02 */ /* 0x000fee0008000f00 */
.L_x_162:
[----:B-1----:R1:W2:Y:S02]  /*8ba0*/  SYNCS.PHASECHK.TRANS64.TRYWAIT P0, [R0+URZ+0x88], R24 ;  /* 0x00008818000075a7 */ /* 0x0022a400080011ff */
[----:B--2---:R-:W-:Y:S05]  /*8bb0*/  @!P0 NANOSLEEP.SYNCS 0x989680 ;  /* 0x009896800000895d */ /* 0x004fea0003900000 */
[----:B------:R-:W2:Y:S02]  /*8bc0*/  @!P0 SYNCS.PHASECHK.TRANS64 P0, [R0+URZ+0x88], R24 ;  /* 0x00008818000085a7 */ /* 0x000ea400080010ff */
[----:B--2---:R-:W-:Y:S05]  /*8bd0*/  @!P0 BRA `(.L_x_162) ;  /* 0xfffffffc00f08947 */ /* 0x004fea000383ffff */
[----:B------:R-:W-:Y:S05]  /*8be0*/  BRA `(.L_x_163) ;  /* 0xffffffc400e07947 */ /* 0x000fea000383ffff */
.L_x_91:
[----:B------:R-:W-:-:S07]  /*8bf0*/  MOV R0, UR5 ;  /* 0x0000000500007c02 */ /* 0x000fce0008000f00 */
.L_x_164:
[----:B-1----:R1:W3:Y:S02]  /*8c00*/  SYNCS.PHASECHK.TRANS64.TRYWAIT P0, [R0+URZ], R2 ;  /* 0x00000002000075a7 */ /* 0x0022e400080011ff */
[----:B---3--:R-:W-:Y:S05]  /*8c10*/  @!P0 NANOSLEEP.SYNCS 0x989680 ;  /* 0x009896800000895d */ /* 0x008fea0003900000 */
[----:B------:R-:W3:Y:S02]  /*8c20*/  @!P0 SYNCS.PHASECHK.TRANS64 P0, [R0+URZ], R2 ;  /* 0x00000002000085a7 */ /* 0x000ee400080010ff */
[----:B---3--:R-:W-:Y:S05]  /*8c30*/  @!P0 BRA `(.L_x_164) ;  /* 0xfffffffc00f08947 */ /* 0x008fea000383ffff */
[----:B------:R-:W-:Y:S05]  /*8c40*/  BRA `(.L_x_165) ;  /* 0xffffffc8006c7947 */ /* 0x000fea000383ffff */
.L_x_92:
[----:B------:R-:W-:-:S07]  /*8c50*/  MOV R0, UR5 ;  /* 0x0000000500007c02 */ /* 0x000fce0008000f00 */
.L_x_166:
[----:B-1----:R1:W3:Y:S02]  /*8c60*/  SYNCS.PHASECHK.TRANS64.TRYWAIT P0, [R0+URZ], R2 ;  /* 0x00000002000075a7 */ /* 0x0022e400080011ff */
[----:B---3--:R-:W-:Y:S05]  /*8c70*/  @!P0 NANOSLEEP.SYNCS 0x989680 ;  /* 0x009896800000895d */ /* 0x008fea0003900000 */
[----:B------:R-:W3:Y:S02]  /*8c80*/  @!P0 SYNCS.PHASECHK.TRANS64 P0, [R0+URZ], R2 ;  /* 0x00000002000085a7 */ /* 0x000ee400080010ff */
[----:B---3--:R-:W-:Y:S05]  /*8c90*/  @!P0 BRA `(.L_x_166) ;  /* 0xfffffffc00f08947 */ /* 0x008fea000383ffff */
[----:B------:R-:W-:Y:S05]  /*8ca0*/  BRA `(.L_x_167) ;  /* 0xffffffc800787947 */ /* 0x000fea000383ffff */
.L_x_94:
[----:B--2---:R2:W4:Y:S02]  /*8cb0*/  SYNCS.PHASECHK.TRANS64.TRYWAIT P0, [R0+URZ+0xb0], R2 ;  /* 0x0000b002000075a7 */ /* 0x00452400080011ff */
[----:B----4-:R-:W-:Y:S05]  /*8cc0*/  @!P0 NANOSLEEP.SYNCS 0x989680 ;  /* 0x009896800000895d */ /* 0x010fea0003900000 */
[----:B------:R-:W4:Y:S02]  /*8cd0*/  @!P0 SYNCS.PHASECHK.TRANS64 P0, [R0+URZ+0xb0], R2 ;  /* 0x0000b002000085a7 */ /* 0x000f2400080010ff */
[----:B----4-:R-:W-:Y:S05]  /*8ce0*/  @!P0 BRA `(.L_x_94) ;  /* 0xfffffffc00f08947 */ /* 0x010fea000383ffff */
[----:B------:R-:W-:Y:S05]  /*8cf0*/  BRA `(.L_x_168) ;  /* 0xffffffcc005c7947 */ /* 0x000fea000383ffff */
.L_x_104:
[----:B-1----:R1:W3:Y:S02]  /*8d00*/  SYNCS.PHASECHK.TRANS64.TRYWAIT P1, [R0+URZ+0x70], R3 ;  /* 0x00007003000075a7 */ /* 0x0022e400080211ff */
[----:B---3--:R-:W-:Y:S05]  /*8d10*/  @!P1 NANOSLEEP.SYNCS 0x989680 ;  /* 0x009896800000995d */ /* 0x008fea0003900000 */
[----:B------:R-:W3:Y:S02]  /*8d20*/  @!P1 SYNCS.PHASECHK.TRANS64 P1, [R0+URZ+0x70], R3 ;  /* 0x00007003000095a7 */ /* 0x000ee400080210ff */
[----:B---3--:R-:W-:Y:S05]  /*8d30*/  @!P1 BRA `(.L_x_104) ;  /* 0xfffffffc00f09947 */ /* 0x008fea000383ffff */
[----:B------:R-:W-:Y:S05]  /*8d40*/  BRA `(.L_x_103) ;  /* 0xffffffd800887947 */ /* 0x000fea000383ffff */
.L_x_106:
[----:B-1----:R1:W4:Y:S02]  /*8d50*/  SYNCS.PHASECHK.TRANS64.TRYWAIT P0, [R73+URZ+0xd0], R2 ;  /* 0x0000d002490075a7 */ /* 0x00232400080011ff */
[----:B----4-:R-:W-:Y:S05]  /*8d60*/  @!P0 NANOSLEEP.SYNCS 0x989680 ;  /* 0x009896800000895d */ /* 0x010fea0003900000 */
[----:B------:R-:W4:Y:S02]  /*8d70*/  @!P0 SYNCS.PHASECHK.TRANS64 P0, [R73+URZ+0xd0], R2 ;  /* 0x0000d002490085a7 */ /* 0x000f2400080010ff */
[----:B----4-:R-:W-:Y:S05]  /*8d80*/  @!P0 BRA `(.L_x_106) ;  /* 0xfffffffc00f08947 */ /* 0x010fea000383ffff */
[----:B------:R-:W-:Y:S05]  /*8d90*/  BRA `(.L_x_105) ;  /* 0xffffffd800c07947 */ /* 0x000fea000383ffff */
.L_x_117:
[----:B--2---:R2:W4:Y:S02]  /*8da0*/  SYNCS.PHASECHK.TRANS64.TRYWAIT P0, [R2+URZ+0x70], R107 ;  /* 0x0000706b020075a7 */ /* 0x00452400080011ff */
[----:B----4-:R-:W-:Y:S05]  /*8db0*/  @!P0 NANOSLEEP.SYNCS 0x989680 ;  /* 0x009896800000895d */ /* 0x010fea0003900000 */
[----:B------:R-:W4:Y:S02]  /*8dc0*/  @!P0 SYNCS.PHASECHK.TRANS64 P0, [R2+URZ+0x70], R107 ;  /* 0x0000706b020085a7 */ /* 0x000f2400080010ff */
[----:B----4-:R-:W-:Y:S05]  /*8dd0*/  @!P0 BRA `(.L_x_117) ;  /* 0xfffffffc00f08947 */ /* 0x010fea000383ffff */
[----:B------:R-:W-:Y:S05]  /*8de0*/  BRA `(.L_x_116) ;  /* 0xffffffe400a87947 */ /* 0x000fea000383ffff */
        .weak           $__internal_0_$__cuda_sm10x_tcgen05_guardrail_trap_col_being_dealloced_not_returned_by_alloc
        .type           $__internal_0_$__cuda_sm10x_tcgen05_guardrail_trap_col_being_dealloced_not_returned_by_alloc,@function
        .size           $__internal_0_$__cuda_sm10x_tcgen05_guardrail_trap_col_being_dealloced_not_returned_by_alloc,($__internal_1_$__cuda_sm10x_tcgen05_guardrail_trap_phase_invalid_during_alloc - $__internal_0_$__cuda_sm10x_tcgen05_guardrail_trap_col_being_dealloced_not_returned_by_alloc)
$__internal_0_$__cuda_sm10x_tcgen05_guardrail_trap_col_being_dealloced_not_returned_by_alloc:
[----:B------:R-:W-:Y:S05]  /*8df0*/  BPT.TRAP 0x1 ;  /* 0x000000040000795c */ /* 0x000fea0000300000 */
[----:B------:R-:W-:-:S04]  /*8e00*/  HFMA2 R3, -RZ, RZ, 0, 0 ;  /* 0x00000000ff037431 */ /* 0x000fc800000001ff */
[----:B------:R-:W-:Y:S05]  /*8e10*/  RET.REL.NODEC R2 `(_ZN7cutlass13device_kernelINS_4gemm6kernel13GemmUniversalIN4cute5tupleIJiiiiEEENS1_10collective13CollectiveMmaINS1_46MainloopSm100TmaUmmaWarpSpecializedBlockScaledILi7ELi2ELi2ENS5_IJNS4_1CILi1EEENSA_ILi4EEESB_EEEEENS5_IJNSA_ILi128EEENSA_ILi64EEENSA_ILi256EEEEEENS5_IJNS_12float_e2m1_tENS_13float_ue8m0_tEEEENS5_IJNS5_IJlSB_lEEENS4_6LayoutINS5_IJNS5_IJNS5_IJNSA_ILi32EEESC_EEEiEEESQ_NS5_IJSB_iEEEEEENS5_IJNS5_IJNS5_IJNSA_ILi16EEESC_EEEiEEENS5_IJNS5_IJNSA_ILi0EEESB_EEENSA_ILi512EEEEEENS5_IJSW_iEEEEEEEEEEESL_S13_NS4_8TiledMMAINS4_8MMA_AtomIJNS4_17SM100_MMA_MXF4_SSISJ_SJ_fSK_Li128ELi64ELi32ELNS4_4UMMA5MajorE0ELS18_0ELNS17_7ScaleInE0ELS19_0EEEEEENSN_INS5_IJSB_SB_SB_EEENS5_IJSW_SW_SW_EEEEENS5_IJNS4_10UnderscoreES1F_S1F_EEEEENS5_IJNS4_23SM90_TMA_LOAD_MULTICASTES1I_EEENS5_IJNS4_14ComposedLayoutINS4_7SwizzleILi3ELi4ELi3EEENS4_18smem_ptr_flag_bitsILi4EEENSN_INS5_IJNSA_ILi8EEESH_EEENS5_IJSH_SB_EEEEEEENSN_INS5_IJNS5_IJNS5_IJSP_SB_EEENS5_IJSO_NSA_ILi2EEEEEEEEESB_NS5_IJS1V_S1V_EEEEEENS5_IJNS5_IJNS5_IJSU_SY_EEESX_EEESW_NS5_IJS1V_SY_EEEEEEEEEEEvNS4_8identityENS5_IJNS4_13SM90_TMA_LOADES27_EEES25_vS26_EENS_8epilogue10collective18CollectiveEpilogueINS2A_23Sm100TmaWarpSpecializedILi3ELi2ELi32ELb1ELb0EEEJSI_NS5_IJNSN_ISF_SB_EENSN_ISO_SB_EEEEENS_10bfloat16_tESM_S2I_SM_NS2A_6fusion15FusionCallbacksIS2E_NS2J_17LinearCombinationIS2I_fS2I_fLNS_15FloatRoundStyleE2EEESI_S2H_JEEENS4_5SM1004TMEM4LOAD26SM100_TMEM_LOAD_32dp32b32xES27_NS1K_INS1L_ILi2ELi4ELi3EEENS1N_ILi16EEENSN_INS5_IJS1P_SO_EEENS5_IJSO_SB_EEEEEEENS4_39AutoVectorizingCopyWithAssumedAlignmentILi128EEENS4_14SM90_TMA_STOREES2Y_S30_S30_EEEvvEEEEvNT_6ParamsE) ;  /* 0xffffff7002787950 */ /* 0x000fea0003c3ffff */
        .weak           $__internal_1_$__cuda_sm10x_tcgen05_guardrail_trap_phase_invalid_during_alloc
        .type           $__internal_1_$__cuda_sm10x_tcgen05_guardrail_trap_phase_invalid_during_alloc,@function
        .size           $__internal_1_$__cuda_sm10x_tcgen05_guardrail_trap_phase_invalid_during_alloc,($__internal_2_$__cuda_sm10x_tcgen05_guardrail_trap_unallocated_columns_being_dealloced - $__internal_1_$__cuda_sm10x_tcgen05_guardrail_trap_phase_invalid_during_alloc)
$__internal_1_$__cuda_sm10x_tcgen05_guardrail_trap_phase_invalid_during_alloc:
[----:B------:R-:W-:Y:S05]  /*8e20*/  BPT.TRAP 0x1 ;  /* 0x000000040000795c */ /* 0x000fea0000300000 */
[----:B------:R-:W-:-:S04]  /*8e30*/  MOV R3, 0x0 ;  /* 0x0000000000037802 */ /* 0x000fc80000000f00 */
[----:B------:R-:W-:Y:S05]  /*8e40*/  RET.REL.NODEC R2 `(_ZN7cutlass13device_kernelINS_4gemm6kernel13GemmUniversalIN4cute5tupleIJiiiiEEENS1_10collective13CollectiveMmaINS1_46MainloopSm100TmaUmmaWarpSpecializedBlockScaledILi7ELi2ELi2ENS5_IJNS4_1CILi1EEENSA_ILi4EEESB_EEEEENS5_IJNSA_ILi128EEENSA_ILi64EEENSA_ILi256EEEEEENS5_IJNS_12float_e2m1_tENS_13float_ue8m0_tEEEENS5_IJNS5_IJlSB_lEEENS4_6LayoutINS5_IJNS5_IJNS5_IJNSA_ILi32EEESC_EEEiEEESQ_NS5_IJSB_iEEEEEENS5_IJNS5_IJNS5_IJNSA_ILi16EEESC_EEEiEEENS5_IJNS5_IJNSA_ILi0EEESB_EEENSA_ILi512EEEEEENS5_IJSW_iEEEEEEEEEEESL_S13_NS4_8TiledMMAINS4_8MMA_AtomIJNS4_17SM100_MMA_MXF4_SSISJ_SJ_fSK_Li128ELi64ELi32ELNS4_4UMMA5MajorE0ELS18_0ELNS17_7ScaleInE0ELS19_0EEEEEENSN_INS5_IJSB_SB_SB_EEENS5_IJSW_SW_SW_EEEEENS5_IJNS4_10UnderscoreES1F_S1F_EEEEENS5_IJNS4_23SM90_TMA_LOAD_MULTICASTES1I_EEENS5_IJNS4_14ComposedLayoutINS4_7SwizzleILi3ELi4ELi3EEENS4_18smem_ptr_flag_bitsILi4EEENSN_INS5_IJNSA_ILi8EEESH_EEENS5_IJSH_SB_EEEEEEENSN_INS5_IJNS5_IJNS5_IJSP_SB_EEENS5_IJSO_NSA_ILi2EEEEEEEEESB_NS5_IJS1V_S1V_EEEEEENS5_IJNS5_IJNS5_IJSU_SY_EEESX_EEESW_NS5_IJS1V_SY_EEEEEEEEEEEvNS4_8identityENS5_IJNS4_13SM90_TMA_LOADES27_EEES25_vS26_EENS_8epilogue10collective18CollectiveEpilogueINS2A_23Sm100TmaWarpSpecializedILi3ELi2ELi32ELb1ELb0EEEJSI_NS5_IJNSN_ISF_SB_EENSN_ISO_SB_EEEEENS_10bfloat16_tESM_S2I_SM_NS2A_6fusion15FusionCallbacksIS2E_NS2J_17LinearCombinationIS2I_fS2I_fLNS_15FloatRoundStyleE2EEESI_S2H_JEEENS4_5SM1004TMEM4LOAD26SM100_TMEM_LOAD_32dp32b32xES27_NS1K_INS1L_ILi2ELi4ELi3EEENS1N_ILi16EEENSN_INS5_IJS1P_SO_EEENS5_IJSO_SB_EEEEEEENS4_39AutoVectorizingCopyWithAssumedAlignmentILi128EEENS4_14SM90_TMA_STOREES2Y_S30_S30_EEEvvEEEEvNT_6ParamsE) ;  /* 0xffffff70026c7950 */ /* 0x000fea0003c3ffff */
        .weak           $__internal_2_$__cuda_sm10x_tcgen05_guardrail_trap_unallocated_columns_being_dealloced
        .type           $__internal_2_$__cuda_sm10x_tcgen05_guardrail_trap_unallocated_columns_being_dealloced,@function
        .size           $__internal_2_$__cuda_sm10x_tcgen05_guardrail_trap_unallocated_columns_being_dealloced,(.L_x_170 - $__internal_2_$__cuda_sm10x_tcgen05_guardrail_trap_unallocated_columns_being_dealloced)
$__internal_2_$__cuda_sm10x_tcgen05_guardrail_trap_unallocated_columns_being_dealloced:
[----:B------:R-:W-:Y:S05]  /*8e50*/  BPT.TRAP 0x1 ;  /* 0x000000040000795c */ /* 0x000fea0000300000 */
[----:B------:R-:W-:-:S04]  /*8e60*/  HFMA2 R3, -RZ, RZ, 0, 0 ;  /* 0x00000000ff037431 */ /* 0x000fc800000001ff */
[----:B------:R-:W-:Y:S05]  /*8e70*/  RET.REL.NODEC R2 `(_ZN7cutlass13device_kernelINS_4gemm6kernel13GemmUniversalIN4cute5tupleIJiiiiEEENS1_10collective13CollectiveMmaINS1_46MainloopSm100TmaUmmaWarpSpecializedBlockScaledILi7ELi2ELi2ENS5_IJNS4_1CILi1EEENSA_ILi4EEESB_EEEEENS5_IJNSA_ILi128EEENSA_ILi64EEENSA_ILi256EEEEEENS5_IJNS_12float_e2m1_tENS_13float_ue8m0_tEEEENS5_IJNS5_IJlSB_lEEENS4_6LayoutINS5_IJNS5_IJNS5_IJNSA_ILi32EEESC_EEEiEEESQ_NS5_IJSB_iEEEEEENS5_IJNS5_IJNS5_IJNSA_ILi16EEESC_EEEiEEENS5_IJNS5_IJNSA_ILi0EEESB_EEENSA_ILi512EEEEEENS5_IJSW_iEEEEEEEEEEESL_S13_NS4_8TiledMMAINS4_8MMA_AtomIJNS4_17SM100_MMA_MXF4_SSISJ_SJ_fSK_Li128ELi64ELi32ELNS4_4UMMA5MajorE0ELS18_0ELNS17_7ScaleInE0ELS19_0EEEEEENSN_INS5_IJSB_SB_SB_EEENS5_IJSW_SW_SW_EEEEENS5_IJNS4_10UnderscoreES1F_S1F_EEEEENS5_IJNS4_23SM90_TMA_LOAD_MULTICASTES1I_EEENS5_IJNS4_14ComposedLayoutINS4_7SwizzleILi3ELi4ELi3EEENS4_18smem_ptr_flag_bitsILi4EEENSN_INS5_IJNSA_ILi8EEESH_EEENS5_IJSH_SB_EEEEEEENSN_INS5_IJNS5_IJNS5_IJSP_SB_EEENS5_IJSO_NSA_ILi2EEEEEEEEESB_NS5_IJS1V_S1V_EEEEEENS5_IJNS5_IJNS5_IJSU_SY_EEESX_EEESW_NS5_IJS1V_SY_EEEEEEEEEEEvNS4_8identityENS5_IJNS4_13SM90_TMA_LOADES27_EEES25_vS26_EENS_8epilogue10collective18CollectiveEpilogueINS2A_23Sm100TmaWarpSpecializedILi3ELi2ELi32ELb1ELb0EEEJSI_NS5_IJNSN_ISF_SB_EENSN_ISO_SB_EEEEENS_10bfloat16_tESM_S2I_SM_NS2A_6fusion15FusionCallbacksIS2E_NS2J_17LinearCombinationIS2I_fS2I_fLNS_15FloatRoundStyleE2EEESI_S2H_JEEENS4_5SM1004TMEM4LOAD26SM100_TMEM_LOAD_32dp32b32xES27_NS1K_INS1L_ILi2ELi4ELi3EEENS1N_ILi16EEENSN_INS5_IJS1P_SO_EEENS5_IJSO_SB_EEEEEEENS4_39AutoVectorizingCopyWithAssumedAlignmentILi128EEENS4_14SM90_TMA_STOREES2Y_S30_S30_EEEvvEEEEvNT_6ParamsE) ;  /* 0xffffff7002607950 */ /* 0x000fea0003c3ffff */
.L_x_169:
[----:B------:R-:W-:-:S00]  /*8e80*/  BRA `(.L_x_169) ;  /* 0xfffffffc00fc7947 */ /* 0x000fc0000383ffff */
[----:B------:R-:W-:-:S00]  /*8e90*/  NOP ;  /* 0x0000000000007918 */ /* 0x000fc00000000000 */
        /* <DEDUP_REMOVED lines=14> */
.L_x_170:


//--------------------- .nv.global.init           --------------------------
	.section	.nv.global.init,"aw",@progbits
.nv.global.init:
	.type		$str$29,@object
	.size		$str$29,($str$30 - $str$29)
$str$29:
        /*0000*/ 	.byte	0x28, 0x61, 0x64, 0x64, 0x72, 0x65, 0x73, 0x73, 0x20, 0x26, 0x20, 0x6d, 0x61, 0x73, 0x6b, 0x29
        /*0010*/ 	.byte	0x20, 0x3d, 0x3d, 0x20, 0x30, 0x00
	.type		$str$30,@object
	.size		$str$30,($str$26 - $str$30)
$str$30:
        /*0016*/ 	.byte	0x2f, 0x74, 0x6d, 0x70, 0x2f, 0x63, 0x75, 0x74, 0x6c, 0x61, 0x73, 0x73, 0x5f, 0x73, 0x77, 0x65
        /*0026*/ 	.byte	0x65, 0x70, 0x5f, 0x73, 0x72, 0x63, 0x2f, 0x69, 0x6e, 0x63, 0x6c, 0x75, 0x64, 0x65, 0x2f, 0x63
        /*0036*/ 	.byte	0x75, 0x74, 0x65, 0x2f, 0x70, 0x6f, 0x69, 0x6e, 0x74, 0x65, 0x72, 0x5f, 0x66, 0x6c, 0x61, 0x67
        /*0046*/ 	.byte	0x67, 0x65, 0x64, 0x2e, 0x68, 0x70, 0x70, 0x00
	.type		$str$26,@object
	.size		$str$26,($str$25 - $str$26)
$str$26:
        /*004e*/ 	.byte	0x2f, 0x74, 0x6d, 0x70, 0x2f, 0x63, 0x75, 0x74, 0x6c, 0x61, 0x73, 0x73, 0x5f, 0x73, 0x77, 0x65
        /*005e*/ 	.byte	0x65, 0x70, 0x5f, 0x73, 0x72, 0x63, 0x2f, 0x69, 0x6e, 0x63, 0x6c, 0x75, 0x64, 0x65, 0x2f, 0x63
        /*006e*/ 	.byte	0x75, 0x74, 0x65, 0x2f, 0x61, 0x74, 0x6f, 0x6d, 0x2f, 0x63, 0x6f, 0x70, 0x79, 0x5f, 0x74, 0x72
        /*007e*/ 	.byte	0x61, 0x69, 0x74, 0x73, 0x5f, 0x73, 0x6d, 0x31, 0x30, 0x30, 0x2e, 0x68, 0x70, 0x70, 0x00
	.type		$str$25,@object
	.size		$str$25,(__unnamed_1 - $str$25)
$str$25:
        /*008d*/ 	.byte	0x28, 0x28, 0x75, 0x69, 0x6e, 0x74, 0x33, 0x32, 0x5f, 0x74, 0x28, 0x74, 0x68, 0x72, 0x65, 0x61
        /*009d*/ 	.byte	0x64, 0x49, 0x64, 0x78, 0x2e, 0x78, 0x29, 0x20, 0x2f, 0x20, 0x33, 0x32, 0x29, 0x20, 0x25, 0x20
        /*00ad*/ 	.byte	0x34, 0x29, 0x20, 0x3d, 0x3d, 0x20, 0x28, 0x28, 0x28, 0x74, 0x6d, 0x65, 0x6d, 0x5f, 0x61, 0x64
        /*00bd*/ 	.byte	0x64, 0x72, 0x20, 0x3e, 0x3e, 0x20, 0x31, 0x36, 0x29, 0x20, 0x2f, 0x20, 0x33, 0x32, 0x29, 0x20
        /*00cd*/ 	.byte	0x25, 0x20, 0x34, 0x29, 0x00
	.type		__unnamed_1,@object
	.size		__unnamed_1,(__unnamed_2 - __unnamed_1)
__unnamed_1:
        /*00d2*/ 	.byte	0x61, 0x75, 0x74, 0x6f, 0x20, 0x63, 0x75, 0x74, 0x65, 0x3a, 0x3a, 0x61, 0x73, 0x5f, 0x70, 0x6f
        /* <DEDUP_REMOVED lines=24> */
        /*0262*/ 	.byte	0x34, 0x30, 0x39, 0x36, 0x3e, 0x3e, 0x3e, 0x3e, 0x5d, 0x00
	.type		__unnamed_2,@object
	.size		__unnamed_2,(.L_2 - __unnamed_2)
__unnamed_2:
        /* <DEDUP_REMOVED lines=42> */
        /*050c*/ 	.byte	0x3e, 0x3e, 0x5d, 0x00
.L_2:


//--------------------- .nv.shared._ZN7cutlass13device_kernelINS_4gemm6kernel13GemmUniversalIN4cute5tupleIJiiiiEEENS1_10collective13CollectiveMmaINS1_46MainloopSm100TmaUmmaWarpSpecializedBlockScaledILi7ELi2ELi2ENS5_IJNS4_1CILi1EEENSA_ILi4EEESB_EEEEENS5_IJNSA_ILi128EEENSA_ILi64EEENSA_ILi256EEEEEENS5_IJNS_12float_e2m1_tENS_13float_ue8m0_tEEEENS5_IJNS5_IJlSB_lEEENS4_6LayoutINS5_IJNS5_IJNS5_IJNSA_ILi32EEESC_EEEiEEESQ_NS5_IJSB_iEEEEEENS5_IJNS5_IJNS5_IJNSA_ILi16EEESC_EEEiEEENS5_IJNS5_IJNSA_ILi0EEESB_EEENSA_ILi512EEEEEENS5_IJSW_iEEEEEEEEEEESL_S13_NS4_8TiledMMAINS4_8MMA_AtomIJNS4_17SM100_MMA_MXF4_SSISJ_SJ_fSK_Li128ELi64ELi32ELNS4_4UMMA5MajorE0ELS18_0ELNS17_7ScaleInE0ELS19_0EEEEEENSN_INS5_IJSB_SB_SB_EEENS5_IJSW_SW_SW_EEEEENS5_IJNS4_10UnderscoreES1F_S1F_EEEEENS5_IJNS4_23SM90_TMA_LOAD_MULTICASTES1I_EEENS5_IJNS4_14ComposedLayoutINS4_7SwizzleILi3ELi4ELi3EEENS4_18smem_ptr_flag_bitsILi4EEENSN_INS5_IJNSA_ILi8EEESH_EEENS5_IJSH_SB_EEEEEEENSN_INS5_IJNS5_IJNS5_IJSP_SB_EEENS5_IJSO_NSA_ILi2EEEEEEEEESB_NS5_IJS1V_S1V_EEEEEENS5_IJNS5_IJNS5_IJSU_SY_EEESX_EEESW_NS5_IJS1V_SY_EEEEEEEEEEEvNS4_8identityENS5_IJNS4_13SM90_TMA_LOADES27_EEES25_vS26_EENS_8epilogue10collective18CollectiveEpilogueINS2A_23Sm100TmaWarpSpecializedILi3ELi2ELi32ELb1ELb0EEEJSI_NS5_IJNSN_ISF_SB_EENSN_ISO_SB_EEEEENS_10bfloat16_tESM_S2I_SM_NS2A_6fusion15FusionCallbacksIS2E_NS2J_17LinearCombinationIS2I_fS2I_fLNS_15FloatRoundStyleE2EEESI_S2H_JEEENS4_5SM1004TMEM4LOAD26SM100_TMEM_LOAD_32dp32b32xES27_NS1K_INS1L_ILi2ELi4ELi3EEENS1N_ILi16EEENSN_INS5_IJS1P_SO_EEENS5_IJSO_SB_EEEEEEENS4_39AutoVectorizingCopyWithAssumedAlignmentILi128EEENS4_14SM90_TMA_STOREES2Y_S30_S30_EEEvvEEEEvNT_6ParamsE --------------------------
	.section	.nv.shared._ZN7cutlass13device_kernelINS_4gemm6kernel13GemmUniversalIN4cute5tupleIJiiiiEEENS1_10collective13CollectiveMmaINS1_46MainloopSm100TmaUmmaWarpSpecializedBlockScaledILi7ELi2ELi2ENS5_IJNS4_1CILi1EEENSA_ILi4EEESB_EEEEENS5_IJNSA_ILi128EEENSA_ILi64EEENSA_ILi256EEEEEENS5_IJNS_12float_e2m1_tENS_13float_ue8m0_tEEEENS5_IJNS5_IJlSB_lEEENS4_6LayoutINS5_IJNS5_IJNS5_IJNSA_ILi32EEESC_EEEiEEESQ_NS5_IJSB_iEEEEEENS5_IJNS5_IJNS5_IJNSA_ILi16EEESC_EEEiEEENS5_IJNS5_IJNSA_ILi0EEESB_EEENSA_ILi512EEEEEENS5_IJSW_iEEEEEEEEEEESL_S13_NS4_8TiledMMAINS4_8MMA_AtomIJNS4_17SM100_MMA_MXF4_SSISJ_SJ_fSK_Li128ELi64ELi32ELNS4_4UMMA5MajorE0ELS18_0ELNS17_7ScaleInE0ELS19_0EEEEEENSN_INS5_IJSB_SB_SB_EEENS5_IJSW_SW_SW_EEEEENS5_IJNS4_10UnderscoreES1F_S1F_EEEEENS5_IJNS4_23SM90_TMA_LOAD_MULTICASTES1I_EEENS5_IJNS4_14ComposedLayoutINS4_7SwizzleILi3ELi4ELi3EEENS4_18smem_ptr_flag_bitsILi4EEENSN_INS5_IJNSA_ILi8EEESH_EEENS5_IJSH_SB_EEEEEEENSN_INS5_IJNS5_IJNS5_IJSP_SB_EEENS5_IJSO_NSA_ILi2EEEEEEEEESB_NS5_IJS1V_S1V_EEEEEENS5_IJNS5_IJNS5_IJSU_SY_EEESX_EEESW_NS5_IJS1V_SY_EEEEEEEEEEEvNS4_8identityENS5_IJNS4_13SM90_TMA_LOADES27_EEES25_vS26_EENS_8epilogue10collective18CollectiveEpilogueINS2A_23Sm100TmaWarpSpecializedILi3ELi2ELi32ELb1ELb0EEEJSI_NS5_IJNSN_ISF_SB_EENSN_ISO_SB_EEEEENS_10bfloat16_tESM_S2I_SM_NS2A_6fusion15FusionCallbacksIS2E_NS2J_17LinearCombinationIS2I_fS2I_fLNS_15FloatRoundStyleE2EEESI_S2H_JEEENS4_5SM1004TMEM4LOAD26SM100_TMEM_LOAD_32dp32b32xES27_NS1K_INS1L_ILi2ELi4ELi3EEENS1N_ILi16EEENSN_INS5_IJS1P_SO_EEENS5_IJSO_SB_EEEEEEENS4_39AutoVectorizingCopyWithAssumedAlignmentILi128EEENS4_14SM90_TMA_STOREES2Y_S30_S30_EEEvvEEEEvNT_6ParamsE,"aw",@nobits
	.sectionflags	@""
	.align	16
	.zero		1024


//--------------------- .nv.shared.reserved.0     --------------------------
	.section	.nv.shared.reserved.0,"aw",@nobits
	.weak		__nv_reservedSMEM_offset_0_alias
	.size		__nv_reservedSMEM_offset_0_alias, 0, 64
	.other		__nv_reservedSMEM_offset_0_alias,@"STO_CUDA_RESERVED_SHARED STV_DEFAULT"
__nv_reservedSMEM_offset_0_alias:
	.zero		0
.nv.shared.reserved.0:
	.zero		64
	.weak		__nv_reservedSMEM_tcgen05_partition
	.type		__nv_reservedSMEM_tcgen05_partition,@object
	.size		__nv_reservedSMEM_tcgen05_partition,(.L_0 - __nv_reservedSMEM_tcgen05_partition)
__nv_reservedSMEM_tcgen05_partition:
	.zero		32
.L_0:


//--------------------- .nv.global                --------------------------
	.section	.nv.global,"aw",@nobits
.nv.global:
	.type		_ZN40_INTERNAL_ebac1a66_4_k_cu_7f883c0e_222104cute1_E,@object
	.size		_ZN40_INTERNAL_ebac1a66_4_k_cu_7f883c0e_222104cute1_E,(_ZN40_INTERNAL_ebac1a66_4_k_cu_7f883c0e_222104cuda3std3__45__cpo6cbeginE - _ZN40_INTERNAL_ebac1a66_4_k_cu_7f883c0e_222104cute1_E)
_ZN40_INTERNAL_ebac1a66_4_k_cu_7f883c0e_222104cute1_E:
	.zero		1
	.type		_ZN40_INTERNAL_ebac1a66_4_k_cu_7f883c0e_222104cuda3std3__45__cpo6cbeginE,@object
	.size		_ZN40_INTERNAL_ebac1a66_4_k_cu_7f883c0e_222104cuda3std3__45__cpo6cbeginE,(_ZN40_INTERNAL_ebac1a66_4_k_cu_7f883c0e_222104cuda3std3__48in_placeE - _ZN40_INTERNAL_ebac1a66_4_k_cu_7f883c0e_222104cuda3std3__45__cpo6cbeginE)
_ZN40_INTERNAL_ebac1a66_4_k_cu_7f883c0e_222104cuda3std3__45__cpo6cbeginE:
	.zero		1
	.type		_ZN40_INTERNAL_ebac1a66_4_k_cu_7f883c0e_222104cuda3std3__48in_placeE,@object
	.size		_ZN40_INTERNAL_ebac1a66_4_k_cu_7f883c0e_222104cuda3std3__48in_placeE,(_ZN40_INTERNAL_ebac1a66_4_k_cu_7f883c0e_222104cuda3std6ranges3__45__cpo9iter_moveE - _ZN40_INTERNAL_ebac1a66_4_k_cu_7f883c0e_222104cuda3std3__48in_placeE)
_ZN40_INTERNAL_ebac1a66_4_k_cu_7f883c0e_222104cuda3std3__48in_placeE:
	.zero		1
	.type		_ZN40_INTERNAL_ebac1a66_4_k_cu_7f883c0e_222104cuda3std6ranges3__45__cpo9iter_moveE,@object
	.size		_ZN40_INTERNAL_ebac1a66_4_k_cu_7f883c0e_222104cuda3std6ranges3__45__cpo9iter_moveE,(_ZN40_INTERNAL_ebac1a66_4_k_cu_7f883c0e_222104cuda3std3__45__cpo5beginE - _ZN40_INTERNAL_ebac1a66_4_k_cu_7f883c0e_222104cuda3std6ranges3__45__cpo9iter_moveE)
_ZN40_INTERNAL_ebac1a66_4_k_cu_7f883c0e_222104cuda3std6ranges3__45__cpo9iter_moveE:
	.zero		1
	.type		_ZN40_INTERNAL_ebac1a66_4_k_cu_7f883c0e_222104cuda3std3__45__cpo5beginE,@object
	.size		_ZN40_INTERNAL_ebac1a66_4_k_cu_7f883c0e_222104cuda3std3__45__cpo5beginE,(_ZN40_INTERNAL_ebac1a66_4_k_cu_7f883c0e_222104cuda3std3__442_GLOBAL__N__ebac1a66_4_k_cu_7f883c0e_222106ignoreE - _ZN40_INTERNAL_ebac1a66_4_k_cu_7f883c0e_222104cuda3std3__45__cpo5beginE)
_ZN40_INTERNAL_ebac1a66_4_k_cu_7f883c0e_222104cuda3std3__45__cpo5beginE:
	.zero		1
	.type		_ZN40_INTERNAL_ebac1a66_4_k_cu_7f883c0e_222104cuda3std3__442_GLOBAL__N__ebac1a66_4_k_cu_7f883c0e_222106ignoreE,@object
	.size		_ZN40_INTERNAL_ebac1a66_4_k_cu_7f883c0e_222104cuda3std3__442_GLOBAL__N__ebac1a66_4_k_cu_7f883c0e_222106ignoreE,(_ZN40_INTERNAL_ebac1a66_4_k_cu_7f883c0e_222104cute7productE - _ZN40_INTERNAL_ebac1a66_4_k_cu_7f883c0e_222104cuda3std3__442_GLOBAL__N__ebac1a66_4_k_cu_7f883c0e_222106ignoreE)
_ZN40_INTERNAL_ebac1a66_4_k_cu_7f883c0e_222104cuda3std3__442_GLOBAL__N__ebac1a66_4_k_cu_7f883c0e_222106ignoreE:
	.zero		1
	.type		_ZN40_INTERNAL_ebac1a66_4_k_cu_7f883c0e_222104cute7productE,@object
	.size		_ZN40_INTERNAL_ebac1a66_4_k_cu_7f883c0e_222104cute7productE,(_ZN40_INTERNAL_ebac1a66_4_k_cu_7f883c0e_222104cuda3std3__45__cpo3endE - _ZN40_INTERNAL_ebac1a66_4_k_cu_7f883c0e_222104cute7productE)
_ZN40_INTERNAL_ebac1a66_4_k_cu_7f883c0e_222104cute7productE:
	.zero		1
	.type		_ZN40_INTERNAL_ebac1a66_4_k_cu_7f883c0e_222104cuda3std3__45__cpo3endE,@object
	.size		_ZN40_INTERNAL_ebac1a66_4_k_cu_7f883c0e_222104cuda3std3__45__cpo3endE,(_ZN40_INTERNAL_ebac1a66_4_k_cu_7f883c0e_222104cuda3std3__419piecewise_constructE - _ZN40_INTERNAL_ebac1a66_4_k_cu_7f883c0e_222104cuda3std3__45__cpo3endE)
_ZN40_INTERNAL_ebac1a66_4_k_cu_7f883c0e_222104cuda3std3__45__cpo3endE:
	.zero		1
	.type		_ZN40_INTERNAL_ebac1a66_4_k_cu_7f883c0e_222104cuda3std3__419piecewise_constructE,@object
	.size		_ZN40_INTERNAL_ebac1a66_4_k_cu_7f883c0e_222104cuda3std3__419piecewise_constructE,(_ZN40_INTERNAL_ebac1a66_4_k_cu_7f883c0e_222104cuda3std3__45__cpo4cendE - _ZN40_INTERNAL_ebac1a66_4_k_cu_7f883c0e_222104cuda3std3__419piecewise_constructE)
_ZN40_INTERNAL_ebac1a66_4_k_cu_7f883c0e_222104cuda3std3__419piecewise_constructE:
	.zero		1
	.type		_ZN40_INTERNAL_ebac1a66_4_k_cu_7f883c0e_222104cuda3std3__45__cpo4cendE,@object
	.size		_ZN40_INTERNAL_ebac1a66_4_k_cu_7f883c0e_222104cuda3std3__45__cpo4cendE,(_ZN40_INTERNAL_ebac1a66_4_k_cu_7f883c0e_222104cuda3std6ranges3__45__cpo4swapE - _ZN40_INTERNAL_ebac1a66_4_k_cu_7f883c0e_222104cuda3std3__45__cpo4cendE)
_ZN40_INTERNAL_ebac1a66_4_k_cu_7f883c0e_222104cuda3std3__45__cpo4cendE:
	.zero		1
	.type		_ZN40_INTERNAL_ebac1a66_4_k_cu_7f883c0e_222104cuda3std6ranges3__45__cpo4swapE,@object
	.size		_ZN40_INTERNAL_ebac1a66_4_k_cu_7f883c0e_222104cuda3std6ranges3__45__cpo4swapE,(.L_10 - _ZN40_INTERNAL_ebac1a66_4_k_cu_7f883c0e_222104cuda3std6ranges3__45__cpo4swapE)
_ZN40_INTERNAL_ebac1a66_4_k_cu_7f883c0e_222104cuda3std6ranges3__45__cpo4swapE:
	.zero		1
.L_10:


//--------------------- .nv.constant0._ZN7cutlass13device_kernelINS_4gemm6kernel13GemmUniversalIN4cute5tupleIJiiiiEEENS1_10collective13CollectiveMmaINS1_46MainloopSm100TmaUmmaWarpSpecializedBlockScaledILi7ELi2ELi2ENS5_IJNS4_1CILi1EEENSA_ILi4EEESB_EEEEENS5_IJNSA_ILi128EEENSA_ILi64EEENSA_ILi256EEEEEENS5_IJNS_12float_e2m1_tENS_13float_ue8m0_tEEEENS5_IJNS5_IJlSB_lEEENS4_6LayoutINS5_IJNS5_IJNS5_IJNSA_ILi32EEESC_EEEiEEESQ_NS5_IJSB_iEEEEEENS5_IJNS5_IJNS5_IJNSA_ILi16EEESC_EEEiEEENS5_IJNS5_IJNSA_ILi0EEESB_EEENSA_ILi512EEEEEENS5_IJSW_iEEEEEEEEEEESL_S13_NS4_8TiledMMAINS4_8MMA_AtomIJNS4_17SM100_MMA_MXF4_SSISJ_SJ_fSK_Li128ELi64ELi32ELNS4_4UMMA5MajorE0ELS18_0ELNS17_7ScaleInE0ELS19_0EEEEEENSN_INS5_IJSB_SB_SB_EEENS5_IJSW_SW_SW_EEEEENS5_IJNS4_10UnderscoreES1F_S1F_EEEEENS5_IJNS4_23SM90_TMA_LOAD_MULTICASTES1I_EEENS5_IJNS4_14ComposedLayoutINS4_7SwizzleILi3ELi4ELi3EEENS4_18smem_ptr_flag_bitsILi4EEENSN_INS5_IJNSA_ILi8EEESH_EEENS5_IJSH_SB_EEEEEEENSN_INS5_IJNS5_IJNS5_IJSP_SB_EEENS5_IJSO_NSA_ILi2EEEEEEEEESB_NS5_IJS1V_S1V_EEEEEENS5_IJNS5_IJNS5_IJSU_SY_EEESX_EEESW_NS5_IJS1V_SY_EEEEEEEEEEEvNS4_8identityENS5_IJNS4_13SM90_TMA_LOADES27_EEES25_vS26_EENS_8epilogue10collective18CollectiveEpilogueINS2A_23Sm100TmaWarpSpecializedILi3ELi2ELi32ELb1ELb0EEEJSI_NS5_IJNSN_ISF_SB_EENSN_ISO_SB_EEEEENS_10bfloat16_tESM_S2I_SM_NS2A_6fusion15FusionCallbacksIS2E_NS2J_17LinearCombinationIS2I_fS2I_fLNS_15FloatRoundStyleE2EEESI_S2H_JEEENS4_5SM1004TMEM4LOAD26SM100_TMEM_LOAD_32dp32b32xES27_NS1K_INS1L_ILi2ELi4ELi3EEENS1N_ILi16EEENSN_INS5_IJS1P_SO_EEENS5_IJSO_SB_EEEEEEENS4_39AutoVectorizingCopyWithAssumedAlignmentILi128EEENS4_14SM90_TMA_STOREES2Y_S30_S30_EEEvvEEEEvNT_6ParamsE --------------------------
	.section	.nv.constant0._ZN7cutlass13device_kernelINS_4gemm6kernel13GemmUniversalIN4cute5tupleIJiiiiEEENS1_10collective13CollectiveMmaINS1_46MainloopSm100TmaUmmaWarpSpecializedBlockScaledILi7ELi2ELi2ENS5_IJNS4_1CILi1EEENSA_ILi4EEESB_EEEEENS5_IJNSA_ILi128EEENSA_ILi64EEENSA_ILi256EEEEEENS5_IJNS_12float_e2m1_tENS_13float_ue8m0_tEEEENS5_IJNS5_IJlSB_lEEENS4_6LayoutINS5_IJNS5_IJNS5_IJNSA_ILi32EEESC_EEEiEEESQ_NS5_IJSB_iEEEEEENS5_IJNS5_IJNS5_IJNSA_ILi16EEESC_EEEiEEENS5_IJNS5_IJNSA_ILi0EEESB_EEENSA_ILi512EEEEEENS5_IJSW_iEEEEEEEEEEESL_S13_NS4_8TiledMMAINS4_8MMA_AtomIJNS4_17SM100_MMA_MXF4_SSISJ_SJ_fSK_Li128ELi64ELi32ELNS4_4UMMA5MajorE0ELS18_0ELNS17_7ScaleInE0ELS19_0EEEEEENSN_INS5_IJSB_SB_SB_EEENS5_IJSW_SW_SW_EEEEENS5_IJNS4_10UnderscoreES1F_S1F_EEEEENS5_IJNS4_23SM90_TMA_LOAD_MULTICASTES1I_EEENS5_IJNS4_14ComposedLayoutINS4_7SwizzleILi3ELi4ELi3EEENS4_18smem_ptr_flag_bitsILi4EEENSN_INS5_IJNSA_ILi8EEESH_EEENS5_IJSH_SB_EEEEEEENSN_INS5_IJNS5_IJNS5_IJSP_SB_EEENS5_IJSO_NSA_ILi2EEEEEEEEESB_NS5_IJS1V_S1V_EEEEEENS5_IJNS5_IJNS5_IJSU_SY_EEESX_EEESW_NS5_IJS1V_SY_EEEEEEEEEEEvNS4_8identityENS5_IJNS4_13SM90_TMA_LOADES27_EEES25_vS26_EENS_8epilogue10collective18CollectiveEpilogueINS2A_23Sm100TmaWarpSpecializedILi3ELi2ELi32ELb1ELb0EEEJSI_NS5_IJNSN_ISF_SB_EENSN_ISO_SB_EEEEENS_10bfloat16_tESM_S2I_SM_NS2A_6fusion15FusionCallbacksIS2E_NS2J_17LinearCombinationIS2I_fS2I_fLNS_15FloatRoundStyleE2EEESI_S2H_JEEENS4_5SM1004TMEM4LOAD26SM100_TMEM_LOAD_32dp32b32xES27_NS1K_INS1L_ILi2ELi4ELi3EEENS1N_ILi16EEENSN_INS5_IJS1P_SO_EEENS5_IJSO_SB_EEEEEEENS4_39AutoVectorizingCopyWithAssumedAlignmentILi128EEENS4_14SM90_TMA_STOREES2Y_S30_S30_EEEvvEEEEvNT_6ParamsE,"a",@progbits
	.sectionflags	@""
	.align	4
.nv.constant0._ZN7cutlass13device_kernelINS_4gemm6kernel13GemmUniversalIN4cute5tupleIJiiiiEEENS1_10collective13CollectiveMmaINS1_46MainloopSm100TmaUmmaWarpSpecializedBlockScaledILi7ELi2ELi2ENS5_IJNS4_1CILi1EEENSA_ILi4EEESB_EEEEENS5_IJNSA_ILi128EEENSA_ILi64EEENSA_ILi256EEEEEENS5_IJNS_12float_e2m1_tENS_13float_ue8m0_tEEEENS5_IJNS5_IJlSB_lEEENS4_6LayoutINS5_IJNS5_IJNS5_IJNSA_ILi32EEESC_EEEiEEESQ_NS5_IJSB_iEEEEEENS5_IJNS5_IJNS5_IJNSA_ILi16EEESC_EEEiEEENS5_IJNS5_IJNSA_ILi0EEESB_EEENSA_ILi512EEEEEENS5_IJSW_iEEEEEEEEEEESL_S13_NS4_8TiledMMAINS4_8MMA_AtomIJNS4_17SM100_MMA_MXF4_SSISJ_SJ_fSK_Li128ELi64ELi32ELNS4_4UMMA5MajorE0ELS18_0ELNS17_7ScaleInE0ELS19_0EEEEEENSN_INS5_IJSB_SB_SB_EEENS5_IJSW_SW_SW_EEEEENS5_IJNS4_10UnderscoreES1F_S1F_EEEEENS5_IJNS4_23SM90_TMA_LOAD_MULTICASTES1I_EEENS5_IJNS4_14ComposedLayoutINS4_7SwizzleILi3ELi4ELi3EEENS4_18smem_ptr_flag_bitsILi4EEENSN_INS5_IJNSA_ILi8EEESH_EEENS5_IJSH_SB_EEEEEEENSN_INS5_IJNS5_IJNS5_IJSP_SB_EEENS5_IJSO_NSA_ILi2EEEEEEEEESB_NS5_IJS1V_S1V_EEEEEENS5_IJNS5_IJNS5_IJSU_SY_EEESX_EEESW_NS5_IJS1V_SY_EEEEEEEEEEEvNS4_8identityENS5_IJNS4_13SM90_TMA_LOADES27_EEES25_vS26_EENS_8epilogue10collective18CollectiveEpilogueINS2A_23Sm100TmaWarpSpecializedILi3ELi2ELi32ELb1ELb0EEEJSI_NS5_IJNSN_ISF_SB_EENSN_ISO_SB_EEEEENS_10bfloat16_tESM_S2I_SM_NS2A_6fusion15FusionCallbacksIS2E_NS2J_17LinearCombinationIS2I_fS2I_fLNS_15FloatRoundStyleE2EEESI_S2H_JEEENS4_5SM1004TMEM4LOAD26SM100_TMEM_LOAD_32dp32b32xES27_NS1K_INS1L_ILi2ELi4ELi3EEENS1N_ILi16EEENSN_INS5_IJS1P_SO_EEENS5_IJSO_SB_EEEEEEENS4_39AutoVectorizingCopyWithAssumedAlignmentILi128EEENS4_14SM90_TMA_STOREES2Y_S30_S30_EEEvvEEEEvNT_6ParamsE:
	.zero		3968


//--------------------- SYMBOLS --------------------------

	.type		.nv.reservedSmem.offset0,@object
	.size		.nv.reservedSmem.offset0,0x4
	.type		.nv.reservedSmem.cap,@object
	.size		.nv.reservedSmem.cap,0x4
	.type		__assertfail,@function
